// auto-generated by cutlass_sweep.gemm — config: {"arch": "sm_90", "cluster_m": 1, "cluster_n": 1, "dtype": "fp16", "dtype_b": "fp16", "layout": "nt", "stages": 0, "tile_k": 64, "tile_m": 64, "tile_n": 384}
#include "cutlass/cutlass.h"
#include "cutlass/gemm/collective/collective_builder.hpp"
#include "cutlass/gemm/device/gemm_universal_adapter.h"
#include "cutlass/gemm/kernel/gemm_universal.hpp"
#include "cutlass/epilogue/collective/collective_builder.hpp"

using ElemA = cutlass::half_t;
using ElemB = cutlass::half_t;
using ElemCD = cutlass::half_t;
using Acc  = float;
using TileShape    = cute::Shape<cute::_64, cute::_384, cute::_64>;
using ClusterShape = cute::Shape<cute::_1, cute::_1, cute::_1>;

using CollectiveEpilogue = typename cutlass::epilogue::collective::CollectiveBuilder<
    cutlass::arch::Sm90, cutlass::arch::OpClassTensorOp,
    TileShape, ClusterShape,
    cutlass::epilogue::collective::EpilogueTileAuto,
    Acc, Acc,
    ElemCD, cutlass::layout::RowMajor, 128 / cutlass::sizeof_bits<ElemCD>::value,
    ElemCD, cutlass::layout::RowMajor, 128 / cutlass::sizeof_bits<ElemCD>::value,
    cutlass::epilogue::collective::EpilogueScheduleAuto
  >::CollectiveOp;

using CollectiveMainloop = typename cutlass::gemm::collective::CollectiveBuilder<
    cutlass::arch::Sm90, cutlass::arch::OpClassTensorOp,
    ElemA, cutlass::layout::RowMajor, 128 / cutlass::sizeof_bits<ElemA>::value,
    ElemB, cutlass::layout::ColumnMajor, 128 / cutlass::sizeof_bits<ElemB>::value,
    Acc,
    TileShape, ClusterShape,
    cutlass::gemm::collective::StageCountAutoCarveout<static_cast<int>(sizeof(typename CollectiveEpilogue::SharedStorage))>,
    cutlass::gemm::collective::KernelScheduleAuto
  >::CollectiveOp;

using GemmKernel = cutlass::gemm::kernel::GemmUniversal<
    cute::Shape<int,int,int,int>,
    CollectiveMainloop,
    CollectiveEpilogue
>;
using Gemm = cutlass::gemm::device::GemmUniversalAdapter<GemmKernel>;

// Force the device kernel symbol into the cubin without needing a host main.
auto* _anchor = &cutlass::device_kernel<GemmKernel>;


// ===== COMPILED SASS (sm_90a) =====

	.target	sm_90a

	.elftype	@"ET_EXEC"


//--------------------- .note.nv.tkinfo           --------------------------
	.section	.note.nv.tkinfo,"",@"SHT_NOTE"
	.sectionflags	@"SHF_NOTE_NV_TKINFO"
	.tkinfo
        /*0018*/ 	.word	0x00000002
        /*0030*/ 	.string	""
        /*0030*/ 	.string	"ptxas"
        /*0030*/ 	.string	"Cuda compilation tools, release 13.0, V13.0.88"
        /*0030*/ 	.string	"Build cuda_13.0.r13.0/compiler.36424714_0"
        /*0030*/ 	.string	"-arch sm_90a -m 64 "



//--------------------- .note.nv.cuinfo           --------------------------
	.section	.note.nv.cuinfo,"",@"SHT_NOTE"
	.sectionflags	@"SHF_NOTE_NV_CUINFO"
        /*0018*/ 	.short	0x0002
        /*001a*/ 	.short	0x005a
        /*001c*/ 	.short	0x0082
	.zero		2


//--------------------- .nv.info                  --------------------------
	.section	.nv.info,"",@"SHT_CUDA_INFO"
	.align	4


	//----- nvinfo : EIATTR_REGCOUNT
	.align		4
        /*0000*/ 	.byte	0x04, 0x2f
        /*0002*/ 	.short	(.L_15 - .L_14)
	.align		4
.L_14:
        /*0004*/ 	.word	index@(_ZN7cutlass13device_kernelINS_4gemm6kernel13GemmUniversalIN4cute5tupleIJiiiiEEENS1_10collective13CollectiveMmaINS1_34MainloopSm90TmaGmmaWarpSpecializedILi4ENS5_IJNS4_1CILi1EEESB_SB_EEENS1_32KernelTmaWarpSpecializedPingpongEEENS5_IJNSA_ILi64EEENSA_ILi384EEESF_EEENS_6half_tENS5_IJlSB_lEEESI_SJ_NS4_8TiledMMAINS4_8MMA_AtomIJNS4_4SM904GMMA26MMA_64x192x16_F32F16F16_SSILNSN_5MajorE0ELSP_0ELNSN_7ScaleInE1ELSQ_1EEEEEENS4_6LayoutISC_NS5_IJNSA_ILi0EEESU_SU_EEEEENS5_IJNS4_10UnderscoreESX_SX_EEEEENS4_13SM90_TMA_LOADENS4_14ComposedLayoutINS4_7SwizzleILi3ELi4ELi3EEENS4_18smem_ptr_flag_bitsILi16EEENST_INS5_IJNSA_ILi8EEESF_EEENS5_IJSF_SB_EEEEEEEvNS4_8identityES10_S1A_vS1B_EENS_8epilogue10collective6detail29Sm90TmaWarpSpecializedAdapterINS1E_15DefaultEpilogueISI_SJ_SJ_NS1D_6thread17LinearCombinationISI_Li1EffLNS1I_9ScaleType4KindE0ELNS_15FloatRoundStyleE2ESI_EENS1_15EpilogueDefaultEEEEEvvEEEEvNT_6ParamsE)
        /*0008*/ 	.word	0x000000a8


	//----- nvinfo : EIATTR_FRAME_SIZE
	.align		4
.L_15:
        /*000c*/ 	.byte	0x04, 0x11
        /*000e*/ 	.short	(.L_17 - .L_16)
	.align		4
.L_16:
        /*0010*/ 	.word	index@(_ZN7cutlass13device_kernelINS_4gemm6kernel13GemmUniversalIN4cute5tupleIJiiiiEEENS1_10collective13CollectiveMmaINS1_34MainloopSm90TmaGmmaWarpSpecializedILi4ENS5_IJNS4_1CILi1EEESB_SB_EEENS1_32KernelTmaWarpSpecializedPingpongEEENS5_IJNSA_ILi64EEENSA_ILi384EEESF_EEENS_6half_tENS5_IJlSB_lEEESI_SJ_NS4_8TiledMMAINS4_8MMA_AtomIJNS4_4SM904GMMA26MMA_64x192x16_F32F16F16_SSILNSN_5MajorE0ELSP_0ELNSN_7ScaleInE1ELSQ_1EEEEEENS4_6LayoutISC_NS5_IJNSA_ILi0EEESU_SU_EEEEENS5_IJNS4_10UnderscoreESX_SX_EEEEENS4_13SM90_TMA_LOADENS4_14ComposedLayoutINS4_7SwizzleILi3ELi4ELi3EEENS4_18smem_ptr_flag_bitsILi16EEENST_INS5_IJNSA_ILi8EEESF_EEENS5_IJSF_SB_EEEEEEEvNS4_8identityES10_S1A_vS1B_EENS_8epilogue10collective6detail29Sm90TmaWarpSpecializedAdapterINS1E_15DefaultEpilogueISI_SJ_SJ_NS1D_6thread17LinearCombinationISI_Li1EffLNS1I_9ScaleType4KindE0ELNS_15FloatRoundStyleE2ESI_EENS1_15EpilogueDefaultEEEEEvvEEEEvNT_6ParamsE)
        /*0014*/ 	.word	0x00000000


	//----- nvinfo : EIATTR_MIN_STACK_SIZE
	.align		4
.L_17:
        /*0018*/ 	.byte	0x04, 0x12
        /*001a*/ 	.short	(.L_19 - .L_18)
	.align		4
.L_18:
        /*001c*/ 	.word	index@(_ZN7cutlass13device_kernelINS_4gemm6kernel13GemmUniversalIN4cute5tupleIJiiiiEEENS1_10collective13CollectiveMmaINS1_34MainloopSm90TmaGmmaWarpSpecializedILi4ENS5_IJNS4_1CILi1EEESB_SB_EEENS1_32KernelTmaWarpSpecializedPingpongEEENS5_IJNSA_ILi64EEENSA_ILi384EEESF_EEENS_6half_tENS5_IJlSB_lEEESI_SJ_NS4_8TiledMMAINS4_8MMA_AtomIJNS4_4SM904GMMA26MMA_64x192x16_F32F16F16_SSILNSN_5MajorE0ELSP_0ELNSN_7ScaleInE1ELSQ_1EEEEEENS4_6LayoutISC_NS5_IJNSA_ILi0EEESU_SU_EEEEENS5_IJNS4_10UnderscoreESX_SX_EEEEENS4_13SM90_TMA_LOADENS4_14ComposedLayoutINS4_7SwizzleILi3ELi4ELi3EEENS4_18smem_ptr_flag_bitsILi16EEENST_INS5_IJNSA_ILi8EEESF_EEENS5_IJSF_SB_EEEEEEEvNS4_8identityES10_S1A_vS1B_EENS_8epilogue10collective6detail29Sm90TmaWarpSpecializedAdapterINS1E_15DefaultEpilogueISI_SJ_SJ_NS1D_6thread17LinearCombinationISI_Li1EffLNS1I_9ScaleType4KindE0ELNS_15FloatRoundStyleE2ESI_EENS1_15EpilogueDefaultEEEEEvvEEEEvNT_6ParamsE)
        /*0020*/ 	.word	0x00000000
.L_19:


//--------------------- .nv.compat                --------------------------
	.section	.nv.compat,"",@"SHT_CUDA_COMPAT_INFO"
	.align	4
        /*0000*/ 	.byte	0x02, 0x09, 0x01, 0x00, 0x02, 0x02, 0x04, 0x00, 0x02, 0x05, 0x05, 0x00, 0x03, 0x07, 0x01, 0x01
        /*0010*/ 	.byte	0x02, 0x03, 0x01, 0x00, 0x02, 0x06, 0x01, 0x00, 0x04, 0x0b, 0x08, 0x00, 0x00, 0x00, 0x00, 0x00
        /*0020*/ 	.byte	0x00, 0x00, 0x00, 0x00


//--------------------- .nv.info._ZN7cutlass13device_kernelINS_4gemm6kernel13GemmUniversalIN4cute5tupleIJiiiiEEENS1_10collective13CollectiveMmaINS1_34MainloopSm90TmaGmmaWarpSpecializedILi4ENS5_IJNS4_1CILi1EEESB_SB_EEENS1_32KernelTmaWarpSpecializedPingpongEEENS5_IJNSA_ILi64EEENSA_ILi384EEESF_EEENS_6half_tENS5_IJlSB_lEEESI_SJ_NS4_8TiledMMAINS4_8MMA_AtomIJNS4_4SM904GMMA26MMA_64x192x16_F32F16F16_SSILNSN_5MajorE0ELSP_0ELNSN_7ScaleInE1ELSQ_1EEEEEENS4_6LayoutISC_NS5_IJNSA_ILi0EEESU_SU_EEEEENS5_IJNS4_10UnderscoreESX_SX_EEEEENS4_13SM90_TMA_LOADENS4_14ComposedLayoutINS4_7SwizzleILi3ELi4ELi3EEENS4_18smem_ptr_flag_bitsILi16EEENST_INS5_IJNSA_ILi8EEESF_EEENS5_IJSF_SB_EEEEEEEvNS4_8identityES10_S1A_vS1B_EENS_8epilogue10collective6detail29Sm90TmaWarpSpecializedAdapterINS1E_15DefaultEpilogueISI_SJ_SJ_NS1D_6thread17LinearCombinationISI_Li1EffLNS1I_9ScaleType4KindE0ELNS_15FloatRoundStyleE2ESI_EENS1_15EpilogueDefaultEEEEEvvEEEEvNT_6ParamsE --------------------------
	.section	.nv.info._ZN7cutlass13device_kernelINS_4gemm6kernel13GemmUniversalIN4cute5tupleIJiiiiEEENS1_10collective13CollectiveMmaINS1_34MainloopSm90TmaGmmaWarpSpecializedILi4ENS5_IJNS4_1CILi1EEESB_SB_EEENS1_32KernelTmaWarpSpecializedPingpongEEENS5_IJNSA_ILi64EEENSA_ILi384EEESF_EEENS_6half_tENS5_IJlSB_lEEESI_SJ_NS4_8TiledMMAINS4_8MMA_AtomIJNS4_4SM904GMMA26MMA_64x192x16_F32F16F16_SSILNSN_5MajorE0ELSP_0ELNSN_7ScaleInE1ELSQ_1EEEEEENS4_6LayoutISC_NS5_IJNSA_ILi0EEESU_SU_EEEEENS5_IJNS4_10UnderscoreESX_SX_EEEEENS4_13SM90_TMA_LOADENS4_14ComposedLayoutINS4_7SwizzleILi3ELi4ELi3EEENS4_18smem_ptr_flag_bitsILi16EEENST_INS5_IJNSA_ILi8EEESF_EEENS5_IJSF_SB_EEEEEEEvNS4_8identityES10_S1A_vS1B_EENS_8epilogue10collective6detail29Sm90TmaWarpSpecializedAdapterINS1E_15DefaultEpilogueISI_SJ_SJ_NS1D_6thread17LinearCombinationISI_Li1EffLNS1I_9ScaleType4KindE0ELNS_15FloatRoundStyleE2ESI_EENS1_15EpilogueDefaultEEEEEvvEEEEvNT_6ParamsE,"",@"SHT_CUDA_INFO"
	.sectionflags	@""
	.align	4


	//----- nvinfo : EIATTR_CUDA_API_VERSION
	.align		4
        /*0000*/ 	.byte	0x04, 0x37
        /*0002*/ 	.short	(.L_21 - .L_20)
.L_20:
        /*0004*/ 	.word	0x00000082


	//----- nvinfo : EIATTR_KPARAM_INFO
	.align		4
.L_21:
        /*0008*/ 	.byte	0x04, 0x17
        /*000a*/ 	.short	(.L_23 - .L_22)
.L_22:
        /*000c*/ 	.word	0x00000000
        /*0010*/ 	.short	0x0000
        /*0012*/ 	.short	0x0070
        /*0014*/ 	.byte	0x00, 0xf0, 0x01, 0x10


	//----- nvinfo : EIATTR_SPARSE_MMA_MASK
	.align		4
.L_23:
        /*0018*/ 	.byte	0x03, 0x50
        /*001a*/ 	.short	0x0000


	//----- nvinfo : EIATTR_MAXREG_COUNT
	.align		4
        /*001c*/ 	.byte	0x03, 0x1b
        /*001e*/ 	.short	0x00a8


	//----- nvinfo : EIATTR_NUM_BARRIERS
	.align		4
        /*0020*/ 	.byte	0x02, 0x4c
        /*0022*/ 	.byte	0x01
	.zero		1


	//----- nvinfo : EIATTR_EXTERNS
	.align		4
        /*0024*/ 	.byte	0x04, 0x0f
        /*0026*/ 	.short	(.L_25 - .L_24)


	//   ....[0]....
	.align		4
.L_24:
        /*0028*/ 	.word	index@(__assertfail)


	//----- nvinfo : EIATTR_MERCURY_ISA_VERSION
	.align		4
.L_25:
        /*002c*/ 	.byte	0x03, 0x5f
        /*002e*/ 	.short	0x0101


	//----- nvinfo : EIATTR_INT_WARP_WIDE_INSTR_OFFSETS
	.align		4
        /*0030*/ 	.byte	0x04, 0x31
        /*0032*/ 	.short	(.L_27 - .L_26)


	//   ....[0]....
.L_26:
        /*0034*/ 	.word	0x00000470


	//   ....[1]....
        /*0038*/ 	.word	0x00000490


	//   ....[2]....
        /*003c*/ 	.word	0x00000510


	//   ....[3]....
        /*0040*/ 	.word	0x00000520


	//   ....[4]....
        /*0044*/ 	.word	0x00000530


	//   ....[5]....
        /*0048*/ 	.word	0x00000550


	//   ....[6]....
        /*004c*/ 	.word	0x000005b0


	//   ....[7]....
        /*0050*/ 	.word	0x000005d0


	//----- nvinfo : EIATTR_COOP_GROUP_MASK_REGIDS
	.align		4
.L_27:
        /*0054*/ 	.byte	0x04, 0x29
        /*0056*/ 	.short	(.L_29 - .L_28)


	//   ....[0]....
.L_28:
        /*0058*/ 	.word	0xffffffff


	//   ....[1]....
        /*005c*/ 	.word	0xffffffff


	//   ....[2]....
        /*0060*/ 	.word	0xffffffff


	//   ....[3]....
        /*0064*/ 	.word	0xffffffff


	//   ....[4]....
        /*0068*/ 	.word	0xffffffff


	//   ....[5]....
        /*006c*/ 	.word	0xffffffff


	//----- nvinfo : EIATTR_COOP_GROUP_INSTR_OFFSETS
	.align		4
.L_29:
        /*0070*/ 	.byte	0x04, 0x28
        /*0072*/ 	.short	(.L_31 - .L_30)


	//   ....[0]....
.L_30:
        /*0074*/ 	.word	0x00000050


	//   ....[1]....
        /*0078*/ 	.word	0x00000080


	//   ....[2]....
        /*007c*/ 	.word	0x00000180


	//   ....[3]....
        /*0080*/ 	.word	0x00000390


	//   ....[4]....
        /*0084*/ 	.word	0x000003d0


	//   ....[5]....
        /*0088*/ 	.word	0x00000410


	//----- nvinfo : EIATTR_REG_RECONFIG
	.align		4
.L_31:
        /*008c*/ 	.byte	0x01, 0x54
	.zero		2


	//----- nvinfo : EIATTR_SYSCALL_OFFSETS
	.align		4
        /*0090*/ 	.byte	0x04, 0x46
        /*0092*/ 	.short	(.L_33 - .L_32)


	//   ....[0]....
.L_32:
        /*0094*/ 	.word	0x00001690


	//----- nvinfo : EIATTR_MBARRIER_INSTR_OFFSETS
	.align		4
.L_33:
        /*0098*/ 	.byte	0x04, 0x39
        /*009a*/ 	.short	(.L_35 - .L_34)


	//   ....[0]....
.L_34:
        /*009c*/ 	.word	0x00000300
        /*00a0*/ 	.word	0x000000ff
        /*00a4*/ 	.word	0x00000000
        /*00a8*/ 	.short	0x0100
        /*00aa*/ 	.byte	0x09
	.zero		1


	//   ....[1]....
        /*00ac*/ 	.word	0x00000310
        /*00b0*/ 	.word	0x000000ff
        /*00b4*/ 	.word	0x00000020
        /*00b8*/ 	.short	0x0100
        /*00ba*/ 	.byte	0x09
	.zero		1


	//   ....[2]....
        /*00bc*/ 	.word	0x00000320
        /*00c0*/ 	.word	0x000000ff
        /*00c4*/ 	.word	0x00000008
        /*00c8*/ 	.short	0x0100
        /*00ca*/ 	.byte	0x09
	.zero		1


	//   ....[3]....
        /*00cc*/ 	.word	0x00000330
        /*00d0*/ 	.word	0x000000ff
        /*00d4*/ 	.word	0x00000028
        /*00d8*/ 	.short	0x0100
        /*00da*/ 	.byte	0x09
	.zero		1


	//   ....[4]....
        /*00dc*/ 	.word	0x00000340
        /*00e0*/ 	.word	0x000000ff
        /*00e4*/ 	.word	0x00000010
        /*00e8*/ 	.short	0x0100
        /*00ea*/ 	.byte	0x09
	.zero		1


	//   ....[5]....
        /*00ec*/ 	.word	0x00000350
        /*00f0*/ 	.word	0x000000ff
        /*00f4*/ 	.word	0x00000030
        /*00f8*/ 	.short	0x0100
        /*00fa*/ 	.byte	0x09
	.zero		1


	//   ....[6]....
        /*00fc*/ 	.word	0x00000360
        /*0100*/ 	.word	0x000000ff
        /*0104*/ 	.word	0x00000018
        /*0108*/ 	.short	0x0100
        /*010a*/ 	.byte	0x09
	.zero		1


	//   ....[7]....
        /*010c*/ 	.word	0x00000370
        /*0110*/ 	.word	0x000000ff
        /*0114*/ 	.word	0x00000038
        /*0118*/ 	.short	0x0100
        /*011a*/ 	.byte	0x09
	.zero		1


	//   ....[8]....
        /*011c*/ 	.word	0x000005f0
        /*0120*/ 	.word	0x000000ff
        /*0124*/ 	.word	0x00000070
        /*0128*/ 	.short	0x0100
        /*012a*/ 	.byte	0x09
	.zero		1


	//   ....[9]....
        /*012c*/ 	.word	0x00000600
        /*0130*/ 	.word	0x000000ff
        /*0134*/ 	.word	0x00000078
        /*0138*/ 	.short	0x0100
        /*013a*/ 	.byte	0x09
	.zero		1


	//   ....[10]....
        /*013c*/ 	.word	0x00000650
        /*0140*/ 	.word	0x000000ff
        /*0144*/ 	.word	0x00000050
        /*0148*/ 	.short	0x0100
        /*014a*/ 	.byte	0x0a
	.zero		1


	//   ....[11]....
        /*014c*/ 	.word	0x00000670
        /*0150*/ 	.word	0x000000ff
        /*0154*/ 	.word	0x00000058
        /*0158*/ 	.short	0x0100
        /*015a*/ 	.byte	0x0a
	.zero		1


	//   ....[12]....
        /*015c*/ 	.word	0x00000680
        /*0160*/ 	.word	0x000000ff
        /*0164*/ 	.word	0x00000060
        /*0168*/ 	.short	0x0100
        /*016a*/ 	.byte	0x0a
	.zero		1


	//   ....[13]....
        /*016c*/ 	.word	0x00000690
        /*0170*/ 	.word	0x000000ff
        /*0174*/ 	.word	0x00000068
        /*0178*/ 	.short	0x0100
        /*017a*/ 	.byte	0x0a
	.zero		1


	//   ....[14]....
        /*017c*/ 	.word	0x00001570
        /*0180*/ 	.word	0x000000dc
        /*0184*/ 	.word	0x00000000
        /*0188*/ 	.short	0x010a
        /*018a*/ 	.byte	0x32
	.zero		1


	//   ....[15]....
        /*018c*/ 	.word	0x00001730
        /*0190*/ 	.word	0x00000003
        /*0194*/ 	.word	0x00000000
        /*0198*/ 	.short	0x010a
        /*019a*/ 	.byte	0x3f
	.zero		1


	//   ....[16]....
        /*019c*/ 	.word	0x00001790
        /*01a0*/ 	.word	0x00000003
        /*01a4*/ 	.word	0x00000000
        /*01a8*/ 	.short	0x010a
        /*01aa*/ 	.byte	0x3f
	.zero		1


	//   ....[17]....
        /*01ac*/ 	.word	0x00001c30
        /*01b0*/ 	.word	0x000000ff
        /*01b4*/ 	.word	0x00000000
        /*01b8*/ 	.short	0x010a
        /*01ba*/ 	.byte	0x04
	.zero		1


	//   ....[18]....
        /*01bc*/ 	.word	0x00001c70
        /*01c0*/ 	.word	0x000000ff
        /*01c4*/ 	.word	0x00000000
        /*01c8*/ 	.short	0x010a
        /*01ca*/ 	.byte	0x04
	.zero		1


	//   ....[19]....
        /*01cc*/ 	.word	0x00002020
        /*01d0*/ 	.word	0x000000ff
        /*01d4*/ 	.word	0x00000000
        /*01d8*/ 	.short	0x0101
        /*01da*/ 	.byte	0x04
	.zero		1


	//   ....[20]....
        /*01dc*/ 	.word	0x00002130
        /*01e0*/ 	.word	0x00000003
        /*01e4*/ 	.word	0x00000000
        /*01e8*/ 	.short	0x0101
        /*01ea*/ 	.byte	0x31
	.zero		1


	//   ....[21]....
        /*01ec*/ 	.word	0x000021f0
        /*01f0*/ 	.word	0x000000ff
        /*01f4*/ 	.word	0x00000000
        /*01f8*/ 	.short	0x0101
        /*01fa*/ 	.byte	0x04
	.zero		1


	//   ....[22]....
        /*01fc*/ 	.word	0x000022b0
        /*0200*/ 	.word	0x000000dc
        /*0204*/ 	.word	0x00000010
        /*0208*/ 	.short	0x010a
        /*020a*/ 	.byte	0x32
	.zero		1


	//   ....[23]....
        /*020c*/ 	.word	0x000110d0
        /*0210*/ 	.word	0x00000000
        /*0214*/ 	.word	0x00000000
        /*0218*/ 	.short	0x0101
        /*021a*/ 	.byte	0x31
	.zero		1


	//   ....[24]....
        /*021c*/ 	.word	0x00011ab0
        /*0220*/ 	.word	0x00000007
        /*0224*/ 	.word	0x00000020
        /*0228*/ 	.short	0x010a
        /*022a*/ 	.byte	0x3f
	.zero		1


	//   ....[25]....
        /*022c*/ 	.word	0x00011e50
        /*0230*/ 	.word	0x00000003
        /*0234*/ 	.word	0x00000078
        /*0238*/ 	.short	0x0101
        /*023a*/ 	.byte	0x3f
	.zero		1


	//   ....[26]....
        /*023c*/ 	.word	0x000125c0
        /*0240*/ 	.word	0x00000007
        /*0244*/ 	.word	0x00000000
        /*0248*/ 	.short	0x010a
        /*024a*/ 	.byte	0x3f
	.zero		1


	//   ....[27]....
        /*024c*/ 	.word	0x00012640
        /*0250*/ 	.word	0x00000009
        /*0254*/ 	.word	0x00000000
        /*0258*/ 	.short	0x010a
        /*025a*/ 	.byte	0x3f
	.zero		1


	//   ....[28]....
        /*025c*/ 	.word	0x000126d0
        /*0260*/ 	.word	0x00000006
        /*0264*/ 	.word	0x00000000
        /*0268*/ 	.short	0x010a
        /*026a*/ 	.byte	0x3f
	.zero		1


	//   ....[29]....
        /*026c*/ 	.word	0x00012760
        /*0270*/ 	.word	0x00000003
        /*0274*/ 	.word	0x00000000
        /*0278*/ 	.short	0x010a
        /*027a*/ 	.byte	0x3f
	.zero		1


	//   ....[30]....
        /*027c*/ 	.word	0x000127d0
        /*0280*/ 	.word	0x00000000
        /*0284*/ 	.word	0x00000000
        /*0288*/ 	.short	0x010a
        /*028a*/ 	.byte	0x3f
	.zero		1


	//   ....[31]....
        /*028c*/ 	.word	0x00012820
        /*0290*/ 	.word	0x00000003
        /*0294*/ 	.word	0x00000000
        /*0298*/ 	.short	0x010a
        /*029a*/ 	.byte	0x3f
	.zero		1


	//   ....[32]....
        /*029c*/ 	.word	0x00012880
        /*02a0*/ 	.word	0x00000003
        /*02a4*/ 	.word	0x00000000
        /*02a8*/ 	.short	0x010a
        /*02aa*/ 	.byte	0x3f
	.zero		1


	//   ....[33]....
        /*02ac*/ 	.word	0x000128e0
        /*02b0*/ 	.word	0x00000000
        /*02b4*/ 	.word	0x00000010
        /*02b8*/ 	.short	0x010a
        /*02ba*/ 	.byte	0x3f
	.zero		1


	//   ....[34]....
        /*02bc*/ 	.word	0x000129b0
        /*02c0*/ 	.word	0x00000007
        /*02c4*/ 	.word	0x00000020
        /*02c8*/ 	.short	0x010a
        /*02ca*/ 	.byte	0x3f
	.zero		1


	//   ....[35]....
        /*02cc*/ 	.word	0x00012a80
        /*02d0*/ 	.word	0x00000007
        /*02d4*/ 	.word	0x00000000
        /*02d8*/ 	.short	0x010a
        /*02da*/ 	.byte	0x3f
	.zero		1


	//   ....[36]....
        /*02dc*/ 	.word	0x00012ad0
        /*02e0*/ 	.word	0x00000009
        /*02e4*/ 	.word	0x00000000
        /*02e8*/ 	.short	0x010a
        /*02ea*/ 	.byte	0x3f
	.zero		1


	//   ....[37]....
        /*02ec*/ 	.word	0x00012b20
        /*02f0*/ 	.word	0x00000006
        /*02f4*/ 	.word	0x00000000
        /*02f8*/ 	.short	0x010a
        /*02fa*/ 	.byte	0x3f
	.zero		1


	//----- nvinfo : EIATTR_NUM_MBARRIERS
	.align		4
.L_35:
        /*02fc*/ 	.byte	0x03, 0x38
        /*02fe*/ 	.short	0x000e


	//----- nvinfo : EIATTR_EXIT_INSTR_OFFSETS
	.align		4
        /*0300*/ 	.byte	0x04, 0x1c
        /*0302*/ 	.short	(.L_37 - .L_36)


	//   ....[0]....
.L_36:
        /*0304*/ 	.word	0x00001250


	//   ....[1]....
        /*0308*/ 	.word	0x000012b0


	//   ....[2]....
        /*030c*/ 	.word	0x000117e0


	//   ....[3]....
        /*0310*/ 	.word	0x00011810


	//   ....[4]....
        /*0314*/ 	.word	0x000127b0


	//----- nvinfo : EIATTR_MAX_THREADS
	.align		4
.L_37:
        /*0318*/ 	.byte	0x04, 0x05
        /*031a*/ 	.short	(.L_39 - .L_38)
.L_38:
        /*031c*/ 	.word	0x00000180
        /*0320*/ 	.word	0x00000001
        /*0324*/ 	.word	0x00000001


	//----- nvinfo : EIATTR_CRS_STACK_SIZE
	.align		4
.L_39:
        /*0328*/ 	.byte	0x04, 0x1e
        /*032a*/ 	.short	(.L_41 - .L_40)
.L_40:
        /*032c*/ 	.word	0x00000000


	//----- nvinfo : EIATTR_CBANK_PARAM_SIZE
	.align		4
.L_41:
        /*0330*/ 	.byte	0x03, 0x19
        /*0332*/ 	.short	0x0470


	//----- nvinfo : EIATTR_PARAM_CBANK
	.align		4
        /*0334*/ 	.byte	0x04, 0x0a
        /*0336*/ 	.short	(.L_43 - .L_42)
	.align		4
.L_42:
        /*0338*/ 	.word	index@(.nv.constant0._ZN7cutlass13device_kernelINS_4gemm6kernel13GemmUniversalIN4cute5tupleIJiiiiEEENS1_10collective13CollectiveMmaINS1_34MainloopSm90TmaGmmaWarpSpecializedILi4ENS5_IJNS4_1CILi1EEESB_SB_EEENS1_32KernelTmaWarpSpecializedPingpongEEENS5_IJNSA_ILi64EEENSA_ILi384EEESF_EEENS_6half_tENS5_IJlSB_lEEESI_SJ_NS4_8TiledMMAINS4_8MMA_AtomIJNS4_4SM904GMMA26MMA_64x192x16_F32F16F16_SSILNSN_5MajorE0ELSP_0ELNSN_7ScaleInE1ELSQ_1EEEEEENS4_6LayoutISC_NS5_IJNSA_ILi0EEESU_SU_EEEEENS5_IJNS4_10UnderscoreESX_SX_EEEEENS4_13SM90_TMA_LOADENS4_14ComposedLayoutINS4_7SwizzleILi3ELi4ELi3EEENS4_18smem_ptr_flag_bitsILi16EEENST_INS5_IJNSA_ILi8EEESF_EEENS5_IJSF_SB_EEEEEEEvNS4_8identityES10_S1A_vS1B_EENS_8epilogue10collective6detail29Sm90TmaWarpSpecializedAdapterINS1E_15DefaultEpilogueISI_SJ_SJ_NS1D_6thread17LinearCombinationISI_Li1EffLNS1I_9ScaleType4KindE0ELNS_15FloatRoundStyleE2ESI_EENS1_15EpilogueDefaultEEEEEvvEEEEvNT_6ParamsE)
        /*033c*/ 	.short	0x0210
        /*033e*/ 	.short	0x0470


	//----- nvinfo : EIATTR_SW_WAR
	.align		4
.L_43:
        /*0340*/ 	.byte	0x04, 0x36
        /*0342*/ 	.short	(.L_45 - .L_44)
.L_44:
        /*0344*/ 	.word	0x00000008
.L_45:


//--------------------- .nv.callgraph             --------------------------
	.section	.nv.callgraph,"",@"SHT_CUDA_CALLGRAPH"
	.align	4
	.sectionentsize	8
	.align		4
        /*0000*/ 	.word	0x00000000
	.align		4
        /*0004*/ 	.word	0xffffffff
	.align		4
        /*0008*/ 	.word	index@(_ZN7cutlass13device_kernelINS_4gemm6kernel13GemmUniversalIN4cute5tupleIJiiiiEEENS1_10collective13CollectiveMmaINS1_34MainloopSm90TmaGmmaWarpSpecializedILi4ENS5_IJNS4_1CILi1EEESB_SB_EEENS1_32KernelTmaWarpSpecializedPingpongEEENS5_IJNSA_ILi64EEENSA_ILi384EEESF_EEENS_6half_tENS5_IJlSB_lEEESI_SJ_NS4_8TiledMMAINS4_8MMA_AtomIJNS4_4SM904GMMA26MMA_64x192x16_F32F16F16_SSILNSN_5MajorE0ELSP_0ELNSN_7ScaleInE1ELSQ_1EEEEEENS4_6LayoutISC_NS5_IJNSA_ILi0EEESU_SU_EEEEENS5_IJNS4_10UnderscoreESX_SX_EEEEENS4_13SM90_TMA_LOADENS4_14ComposedLayoutINS4_7SwizzleILi3ELi4ELi3EEENS4_18smem_ptr_flag_bitsILi16EEENST_INS5_IJNSA_ILi8EEESF_EEENS5_IJSF_SB_EEEEEEEvNS4_8identityES10_S1A_vS1B_EENS_8epilogue10collective6detail29Sm90TmaWarpSpecializedAdapterINS1E_15DefaultEpilogueISI_SJ_SJ_NS1D_6thread17LinearCombinationISI_Li1EffLNS1I_9ScaleType4KindE0ELNS_15FloatRoundStyleE2ESI_EENS1_15EpilogueDefaultEEEEEvvEEEEvNT_6ParamsE)
	.align		4
        /*000c*/ 	.word	index@(__assertfail)
	.align		4
        /*0010*/ 	.word	0x00000000
	.align		4
        /*0014*/ 	.word	0xfffffffe
	.align		4
        /*0018*/ 	.word	0x00000000
	.align		4
        /*001c*/ 	.word	0xfffffffd
	.align		4
        /*0020*/ 	.word	0x00000000
	.align		4
        /*0024*/ 	.word	0xfffffffc


//--------------------- .nv.constant4             --------------------------
	.section	.nv.constant4,"a",@progbits
	.align	8
	.align		8
.nv.constant4:
        /*0000*/ 	.dword	__assertfail
	.align		8
        /*0008*/ 	.dword	__unnamed_1
	.align		8
        /*0010*/ 	.dword	_ZN39_INTERNAL_86b3daa8_4_k_cu_0e94ddbd_42534cuda3std3__45__cpo5beginE
	.align		8
        /*0018*/ 	.dword	_ZN39_INTERNAL_86b3daa8_4_k_cu_0e94ddbd_42534cuda3std3__45__cpo3endE
	.align		8
        /*0020*/ 	.dword	_ZN39_INTERNAL_86b3daa8_4_k_cu_0e94ddbd_42534cuda3std3__45__cpo6cbeginE
	.align		8
        /*0028*/ 	.dword	_ZN39_INTERNAL_86b3daa8_4_k_cu_0e94ddbd_42534cuda3std3__45__cpo4cendE
	.align		8
        /*0030*/ 	.dword	_ZN39_INTERNAL_86b3daa8_4_k_cu_0e94ddbd_42534cuda3std3__441_GLOBAL__N__86b3daa8_4_k_cu_0e94ddbd_42536ignoreE
	.align		8
        /*0038*/ 	.dword	_ZN39_INTERNAL_86b3daa8_4_k_cu_0e94ddbd_42534cuda3std3__419piecewise_constructE
	.align		8
        /*0040*/ 	.dword	_ZN39_INTERNAL_86b3daa8_4_k_cu_0e94ddbd_42534cuda3std3__48in_placeE
	.align		8
        /*0048*/ 	.dword	_ZN39_INTERNAL_86b3daa8_4_k_cu_0e94ddbd_42534cuda3std6ranges3__45__cpo4swapE
	.align		8
        /*0050*/ 	.dword	_ZN39_INTERNAL_86b3daa8_4_k_cu_0e94ddbd_42534cuda3std6ranges3__45__cpo9iter_moveE
	.align		8
        /*0058*/ 	.dword	_ZN39_INTERNAL_86b3daa8_4_k_cu_0e94ddbd_42534cute7productE
	.align		8
        /*0060*/ 	.dword	_ZN39_INTERNAL_86b3daa8_4_k_cu_0e94ddbd_42534cute1_E
	.align		8
        /*0068*/ 	.dword	$str$22
	.align		8
        /*0070*/ 	.dword	$str$23


//--------------------- .text._ZN7cutlass13device_kernelINS_4gemm6kernel13GemmUniversalIN4cute5tupleIJiiiiEEENS1_10collective13CollectiveMmaINS1_34MainloopSm90TmaGmmaWarpSpecializedILi4ENS5_IJNS4_1CILi1EEESB_SB_EEENS1_32KernelTmaWarpSpecializedPingpongEEENS5_IJNSA_ILi64EEENSA_ILi384EEESF_EEENS_6half_tENS5_IJlSB_lEEESI_SJ_NS4_8TiledMMAINS4_8MMA_AtomIJNS4_4SM904GMMA26MMA_64x192x16_F32F16F16_SSILNSN_5MajorE0ELSP_0ELNSN_7ScaleInE1ELSQ_1EEEEEENS4_6LayoutISC_NS5_IJNSA_ILi0EEESU_SU_EEEEENS5_IJNS4_10UnderscoreESX_SX_EEEEENS4_13SM90_TMA_LOADENS4_14ComposedLayoutINS4_7SwizzleILi3ELi4ELi3EEENS4_18smem_ptr_flag_bitsILi16EEENST_INS5_IJNSA_ILi8EEESF_EEENS5_IJSF_SB_EEEEEEEvNS4_8identityES10_S1A_vS1B_EENS_8epilogue10collective6detail29Sm90TmaWarpSpecializedAdapterINS1E_15DefaultEpilogueISI_SJ_SJ_NS1D_6thread17LinearCombinationISI_Li1EffLNS1I_9ScaleType4KindE0ELNS_15FloatRoundStyleE2ESI_EENS1_15EpilogueDefaultEEEEEvvEEEEvNT_6ParamsE --------------------------
	.section	.text._ZN7cutlass13device_kernelINS_4gemm6kernel13GemmUniversalIN4cute5tupleIJiiiiEEENS1_10collective13CollectiveMmaINS1_34MainloopSm90TmaGmmaWarpSpecializedILi4ENS5_IJNS4_1CILi1EEESB_SB_EEENS1_32KernelTmaWarpSpecializedPingpongEEENS5_IJNSA_ILi64EEENSA_ILi384EEESF_EEENS_6half_tENS5_IJlSB_lEEESI_SJ_NS4_8TiledMMAINS4_8MMA_AtomIJNS4_4SM904GMMA26MMA_64x192x16_F32F16F16_SSILNSN_5MajorE0ELSP_0ELNSN_7ScaleInE1ELSQ_1EEEEEENS4_6LayoutISC_NS5_IJNSA_ILi0EEESU_SU_EEEEENS5_IJNS4_10UnderscoreESX_SX_EEEEENS4_13SM90_TMA_LOADENS4_14ComposedLayoutINS4_7SwizzleILi3ELi4ELi3EEENS4_18smem_ptr_flag_bitsILi16EEENST_INS5_IJNSA_ILi8EEESF_EEENS5_IJSF_SB_EEEEEEEvNS4_8identityES10_S1A_vS1B_EENS_8epilogue10collective6detail29Sm90TmaWarpSpecializedAdapterINS1E_15DefaultEpilogueISI_SJ_SJ_NS1D_6thread17LinearCombinationISI_Li1EffLNS1I_9ScaleType4KindE0ELNS_15FloatRoundStyleE2ESI_EENS1_15EpilogueDefaultEEEEEvvEEEEvNT_6ParamsE,"ax",@progbits
	.align	128
.text._ZN7cutlass13device_kernelINS_4gemm6kernel13GemmUniversalIN4cute5tupleIJiiiiEEENS1_10collective13CollectiveMmaINS1_34MainloopSm90TmaGmmaWarpSpecializedILi4ENS5_IJNS4_1CILi1EEESB_SB_EEENS1_32KernelTmaWarpSpecializedPingpongEEENS5_IJNSA_ILi64EEENSA_ILi384EEESF_EEENS_6half_tENS5_IJlSB_lEEESI_SJ_NS4_8TiledMMAINS4_8MMA_AtomIJNS4_4SM904GMMA26MMA_64x192x16_F32F16F16_SSILNSN_5MajorE0ELSP_0ELNSN_7ScaleInE1ELSQ_1EEEEEENS4_6LayoutISC_NS5_IJNSA_ILi0EEESU_SU_EEEEENS5_IJNS4_10UnderscoreESX_SX_EEEEENS4_13SM90_TMA_LOADENS4_14ComposedLayoutINS4_7SwizzleILi3ELi4ELi3EEENS4_18smem_ptr_flag_bitsILi16EEENST_INS5_IJNSA_ILi8EEESF_EEENS5_IJSF_SB_EEEEEEEvNS4_8identityES10_S1A_vS1B_EENS_8epilogue10collective6detail29Sm90TmaWarpSpecializedAdapterINS1E_15DefaultEpilogueISI_SJ_SJ_NS1D_6thread17LinearCombinationISI_Li1EffLNS1I_9ScaleType4KindE0ELNS_15FloatRoundStyleE2ESI_EENS1_15EpilogueDefaultEEEEEvvEEEEvNT_6ParamsE:
        .type           _ZN7cutlass13device_kernelINS_4gemm6kernel13GemmUniversalIN4cute5tupleIJiiiiEEENS1_10collective13CollectiveMmaINS1_34MainloopSm90TmaGmmaWarpSpecializedILi4ENS5_IJNS4_1CILi1EEESB_SB_EEENS1_32KernelTmaWarpSpecializedPingpongEEENS5_IJNSA_ILi64EEENSA_ILi384EEESF_EEENS_6half_tENS5_IJlSB_lEEESI_SJ_NS4_8TiledMMAINS4_8MMA_AtomIJNS4_4SM904GMMA26MMA_64x192x16_F32F16F16_SSILNSN_5MajorE0ELSP_0ELNSN_7ScaleInE1ELSQ_1EEEEEENS4_6LayoutISC_NS5_IJNSA_ILi0EEESU_SU_EEEEENS5_IJNS4_10UnderscoreESX_SX_EEEEENS4_13SM90_TMA_LOADENS4_14ComposedLayoutINS4_7SwizzleILi3ELi4ELi3EEENS4_18smem_ptr_flag_bitsILi16EEENST_INS5_IJNSA_ILi8EEESF_EEENS5_IJSF_SB_EEEEEEEvNS4_8identityES10_S1A_vS1B_EENS_8epilogue10collective6detail29Sm90TmaWarpSpecializedAdapterINS1E_15DefaultEpilogueISI_SJ_SJ_NS1D_6thread17LinearCombinationISI_Li1EffLNS1I_9ScaleType4KindE0ELNS_15FloatRoundStyleE2ESI_EENS1_15EpilogueDefaultEEEEEvvEEEEvNT_6ParamsE,@function
        .size           _ZN7cutlass13device_kernelINS_4gemm6kernel13GemmUniversalIN4cute5tupleIJiiiiEEENS1_10collective13CollectiveMmaINS1_34MainloopSm90TmaGmmaWarpSpecializedILi4ENS5_IJNS4_1CILi1EEESB_SB_EEENS1_32KernelTmaWarpSpecializedPingpongEEENS5_IJNSA_ILi64EEENSA_ILi384EEESF_EEENS_6half_tENS5_IJlSB_lEEESI_SJ_NS4_8TiledMMAINS4_8MMA_AtomIJNS4_4SM904GMMA26MMA_64x192x16_F32F16F16_SSILNSN_5MajorE0ELSP_0ELNSN_7ScaleInE1ELSQ_1EEEEEENS4_6LayoutISC_NS5_IJNSA_ILi0EEESU_SU_EEEEENS5_IJNS4_10UnderscoreESX_SX_EEEEENS4_13SM90_TMA_LOADENS4_14ComposedLayoutINS4_7SwizzleILi3ELi4ELi3EEENS4_18smem_ptr_flag_bitsILi16EEENST_INS5_IJNSA_ILi8EEESF_EEENS5_IJSF_SB_EEEEEEEvNS4_8identityES10_S1A_vS1B_EENS_8epilogue10collective6detail29Sm90TmaWarpSpecializedAdapterINS1E_15DefaultEpilogueISI_SJ_SJ_NS1D_6thread17LinearCombinationISI_Li1EffLNS1I_9ScaleType4KindE0ELNS_15FloatRoundStyleE2ESI_EENS1_15EpilogueDefaultEEEEEvvEEEEvNT_6ParamsE,(.L_x_452 - _ZN7cutlass13device_kernelINS_4gemm6kernel13GemmUniversalIN4cute5tupleIJiiiiEEENS1_10collective13CollectiveMmaINS1_34MainloopSm90TmaGmmaWarpSpecializedILi4ENS5_IJNS4_1CILi1EEESB_SB_EEENS1_32KernelTmaWarpSpecializedPingpongEEENS5_IJNSA_ILi64EEENSA_ILi384EEESF_EEENS_6half_tENS5_IJlSB_lEEESI_SJ_NS4_8TiledMMAINS4_8MMA_AtomIJNS4_4SM904GMMA26MMA_64x192x16_F32F16F16_SSILNSN_5MajorE0ELSP_0ELNSN_7ScaleInE1ELSQ_1EEEEEENS4_6LayoutISC_NS5_IJNSA_ILi0EEESU_SU_EEEEENS5_IJNS4_10UnderscoreESX_SX_EEEEENS4_13SM90_TMA_LOADENS4_14ComposedLayoutINS4_7SwizzleILi3ELi4ELi3EEENS4_18smem_ptr_flag_bitsILi16EEENST_INS5_IJNSA_ILi8EEESF_EEENS5_IJSF_SB_EEEEEEEvNS4_8identityES10_S1A_vS1B_EENS_8epilogue10collective6detail29Sm90TmaWarpSpecializedAdapterINS1E_15DefaultEpilogueISI_SJ_SJ_NS1D_6thread17LinearCombinationISI_Li1EffLNS1I_9ScaleType4KindE0ELNS_15FloatRoundStyleE2ESI_EENS1_15EpilogueDefaultEEEEEvvEEEEvNT_6ParamsE)
        .other          _ZN7cutlass13device_kernelINS_4gemm6kernel13GemmUniversalIN4cute5tupleIJiiiiEEENS1_10collective13CollectiveMmaINS1_34MainloopSm90TmaGmmaWarpSpecializedILi4ENS5_IJNS4_1CILi1EEESB_SB_EEENS1_32KernelTmaWarpSpecializedPingpongEEENS5_IJNSA_ILi64EEENSA_ILi384EEESF_EEENS_6half_tENS5_IJlSB_lEEESI_SJ_NS4_8TiledMMAINS4_8MMA_AtomIJNS4_4SM904GMMA26MMA_64x192x16_F32F16F16_SSILNSN_5MajorE0ELSP_0ELNSN_7ScaleInE1ELSQ_1EEEEEENS4_6LayoutISC_NS5_IJNSA_ILi0EEESU_SU_EEEEENS5_IJNS4_10UnderscoreESX_SX_EEEEENS4_13SM90_TMA_LOADENS4_14ComposedLayoutINS4_7SwizzleILi3ELi4ELi3EEENS4_18smem_ptr_flag_bitsILi16EEENST_INS5_IJNSA_ILi8EEESF_EEENS5_IJSF_SB_EEEEEEEvNS4_8identityES10_S1A_vS1B_EENS_8epilogue10collective6detail29Sm90TmaWarpSpecializedAdapterINS1E_15DefaultEpilogueISI_SJ_SJ_NS1D_6thread17LinearCombinationISI_Li1EffLNS1I_9ScaleType4KindE0ELNS_15FloatRoundStyleE2ESI_EENS1_15EpilogueDefaultEEEEEvvEEEEvNT_6ParamsE,@"STO_CUDA_ENTRY STV_DEFAULT"
_ZN7cutlass13device_kernelINS_4gemm6kernel13GemmUniversalIN4cute5tupleIJiiiiEEENS1_10collective13CollectiveMmaINS1_34MainloopSm90TmaGmmaWarpSpecializedILi4ENS5_IJNS4_1CILi1EEESB_SB_EEENS1_32KernelTmaWarpSpecializedPingpongEEENS5_IJNSA_ILi64EEENSA_ILi384EEESF_EEENS_6half_tENS5_IJlSB_lEEESI_SJ_NS4_8TiledMMAINS4_8MMA_AtomIJNS4_4SM904GMMA26MMA_64x192x16_F32F16F16_SSILNSN_5MajorE0ELSP_0ELNSN_7ScaleInE1ELSQ_1EEEEEENS4_6LayoutISC_NS5_IJNSA_ILi0EEESU_SU_EEEEENS5_IJNS4_10UnderscoreESX_SX_EEEEENS4_13SM90_TMA_LOADENS4_14ComposedLayoutINS4_7SwizzleILi3ELi4ELi3EEENS4_18smem_ptr_flag_bitsILi16EEENST_INS5_IJNSA_ILi8EEESF_EEENS5_IJSF_SB_EEEEEEEvNS4_8identityES10_S1A_vS1B_EENS_8epilogue10collective6detail29Sm90TmaWarpSpecializedAdapterINS1E_15DefaultEpilogueISI_SJ_SJ_NS1D_6thread17LinearCombinationISI_Li1EffLNS1I_9ScaleType4KindE0ELNS_15FloatRoundStyleE2ESI_EENS1_15EpilogueDefaultEEEEEvvEEEEvNT_6ParamsE:
[----:B------:R-:W0:Y:S01]  /*0000*/  LDC R1, c[0x0][0x28] ;  /* 0x00000a00ff017b82 */ /* 0x000e220000000800 */
[----:B------:R-:W1:Y:S01]  /*0010*/  S2R R4, SR_TID.X ;  /* 0x0000000000047919 */ /* 0x000e620000002100 */
[----:B------:R-:W-:Y:S01]  /*0020*/  ELECT P0, URZ, PT ;  /* 0x00000000003f782f */ /* 0x000fe20003800000 */
[----:B------:R-:W-:Y:S01]  /*0030*/  BSSY B0, `(.L_x_0) ;  /* 0x0000014000007945 */ /* 0x000fe20003800000 */
[----:B-1----:R-:W-:-:S05]  /*0040*/  SHF.R.U32.HI R0, RZ, 0x5, R4 ;  /* 0x00000005ff007819 */ /* 0x002fca0000011604 */
[----:B------:R-:W1:Y:S02]  /*0050*/  SHFL.IDX PT, R2, R0, RZ, 0x1f ;  /* 0x00001fff00027589 */ /* 0x000e6400000e0000 */
[----:B-1----:R-:W-:Y:S02]  /*0060*/  R2UR UR8, R2 ;  /* 0x00000000020872ca */ /* 0x002fe400000e0000 */
[----:B------:R-:W-:-:S05]  /*0070*/  SHF.R.U32.HI R2, RZ, 0x7, R4 ;  /* 0x00000007ff027819 */ /* 0x000fca0000011604 */
[----:B------:R1:W2:Y:S06]  /*0080*/  SHFL.IDX PT, R3, R2, RZ, 0x1f ;  /* 0x00001fff02037589 */ /* 0x0002ac00000e0000 */
[----:B------:R-:W-:Y:S02]  /*0090*/  USHF.R.S32.HI UR4, URZ, 0x1f, UR8 ;  /* 0x0000001f3f047899 */ /* 0x000fe40008011408 */
[----:B------:R-:W-:Y:S02]  /*00a0*/  ISETP.NE.OR P0, PT, RZ, UR8, !P0 ;  /* 0x00000008ff007c0c */ /* 0x000fe4000c705670 */
[----:B------:R-:W-:-:S04]  /*00b0*/  ULEA.HI UR4, UR4, UR8, URZ, 0x2 ;  /* 0x0000000804047291 */ /* 0x000fc8000f8f103f */
[----:B------:R-:W-:-:S04]  /*00c0*/  ULOP3.LUT UR4, UR4, 0xfffffffc, URZ, 0xc0, !UPT ;  /* 0xfffffffc04047892 */ /* 0x000fc8000f8ec03f */
[----:B------:R-:W-:-:S03]  /*00d0*/  UIADD3 UR8, UR8, -UR4, URZ ;  /* 0x8000000408087290 */ /* 0x000fc6000fffe03f */
[----:B01----:R-:W-:Y:S09]  /*00e0*/  @P0 BRA `(.L_x_1) ;  /* 0x0000000000200947 */ /* 0x003ff20003800000 */
[----:B------:R-:W-:Y:S02]  /*00f0*/  ULDC.64 UR4, c[0x0][0x198] ;  /* 0x0000660000047ab9 */ /* 0x000fe40000000a00 */
[----:B------:R-:W-:Y:S02]  /*0100*/  UIADD3 UR6, UP0, UR4, 0xf0, URZ ;  /* 0x000000f004067890 */ /* 0x000fe4000ff1e03f */
[----:B------:R-:W-:Y:S02]  /*0110*/  UIADD3 UR4, UP1, UR4, 0x1f0, URZ ;  /* 0x000001f004047890 */ /* 0x000fe4000ff3e03f */
[----:B------:R-:W-:Y:S02]  /*0120*/  UIADD3.X UR7, URZ, UR5, URZ, UP0, !UPT ;  /* 0x000000053f077290 */ /* 0x000fe400087fe43f */
[----:B------:R-:W-:-:S07]  /*0130*/  UIADD3.X UR5, URZ, UR5, URZ, UP1, !UPT ;  /* 0x000000053f057290 */ /* 0x000fce0008ffe43f */
[----:B------:R0:W-:Y:S02]  /*0140*/  UTMACCTL.PF [UR6] ;  /* 0x00000000060079b9 */ /* 0x0001e40008040000 */
[----:B------:R0:W-:Y:S02]  /*0150*/  UTMACCTL.PF [UR4] ;  /* 0x00000000040079b9 */ /* 0x0001e40008040000 */
[----:B0-----:R-:W-:Y:S01]  /*0160*/  NOP ;  /* 0x0000000000007918 */ /* 0x001fe20000000000 */
.L_x_1:
[----:B------:R-:W-:Y:S05]  /*0170*/  BSYNC B0 ;  /* 0x0000000000007941 */ /* 0x000fea0003800000 */
.L_x_0:
[----:B------:R-:W0:Y:S01]  /*0180*/  SHFL.IDX PT, R5, R0, RZ, 0x1f ;  /* 0x00001fff00057589 */ /* 0x000e2200000e0000 */
[----:B--2---:R-:W-:Y:S01]  /*0190*/  R2UR UR16, R3 ;  /* 0x00000000031072ca */ /* 0x004fe200000e0000 */
[----:B------:R-:W-:-:S04]  /*01a0*/  UISETP.NE.AND UP0, UPT, UR8, 0x3, UPT ;  /* 0x000000030800788c */ /* 0x000fc8000bf05270 */
[----:B------:R-:W-:-:S08]  /*01b0*/  UISETP.EQ.OR UP0, UPT, UR8, URZ, !UP0 ;  /* 0x0000003f0800728c */ /* 0x000fd0000c702670 */
[----:B------:R-:W-:Y:S02]  /*01c0*/  UIADD3 UR18, UR16, -0x1, URZ ;  /* 0xffffffff10127890 */ /* 0x000fe4000fffe03f */
[----:B------:R-:W-:Y:S02]  /*01d0*/  UISETP.EQ.AND UP0, UPT, UR16, URZ, UP0 ;  /* 0x0000003f1000728c */ /* 0x000fe40008702270 */
[----:B------:R-:W-:Y:S02]  /*01e0*/  UISETP.GE.U32.AND UP1, UPT, UR18, 0x2, UPT ;  /* 0x000000021200788c */ /* 0x000fe4000bf26070 */
[----:B------:R-:W-:Y:S01]  /*01f0*/  USEL UR36, URZ, 0x1, !UP0 ;  /* 0x000000013f247887 */ /* 0x000fe2000c000000 */
[----:B0-----:R-:W-:-:S03]  /*0200*/  ISETP.NE.AND P0, PT, R5, RZ, PT ;  /* 0x000000ff0500720c */ /* 0x001fc60003f05270 */
[----:B------:R-:W-:-:S10]  /*0210*/  USEL UR36, UR36, 0x2, UP1 ;  /* 0x0000000224247887 */ /* 0x000fd40008800000 */
[----:B------:R-:W-:Y:S05]  /*0220*/  @P0 BRA `(.L_x_2) ;  /* 0x0000000000580947 */ /* 0x000fea0003800000 */
[----:B------:R-:W0:Y:S01]  /*0230*/  S2UR UR9, SR_CgaCtaId ;  /* 0x00000000000979c3 */ /* 0x000e220000008800 */
[----:B------:R-:W-:Y:S01]  /*0240*/  UMOV UR4, 0x400 ;  /* 0x0000040000047882 */ /* 0x000fe20000000000 */
[----:B------:R-:W-:Y:S01]  /*0250*/  UMOV UR5, 0x1 ;  /* 0x0000000100057882 */ /* 0x000fe20000000000 */
[----:B------:R-:W-:Y:S01]  /*0260*/  UMOV UR6, 0x80 ;  /* 0x0000008000067882 */ /* 0x000fe20000000000 */
[----:B------:R-:W-:Y:S01]  /*0270*/  ELECT P0, URZ, PT ;  /* 0x00000000003f782f */ /* 0x000fe20003800000 */
[----:B------:R-:W-:-:S04]  /*0280*/  UIADD3 UR6, -UR6, 0x100000, URZ ;  /* 0x0010000006067890 */ /* 0x000fc8000fffe13f */
[----:B------:R-:W-:Y:S02]  /*0290*/  USHF.L.U32 UR7, UR6, 0xb, URZ ;  /* 0x0000000b06077899 */ /* 0x000fe4000800063f */
[----:B------:R-:W-:Y:S02]  /*02a0*/  USHF.L.U32 UR6, UR6, 0x1, URZ ;  /* 0x0000000106067899 */ /* 0x000fe4000800063f */
[----:B0-----:R-:W-:Y:S02]  /*02b0*/  ULEA UR9, UR9, UR4, 0x18 ;  /* 0x0000000409097291 */ /* 0x001fe4000f8ec03f */
[----:B------:R-:W-:-:S04]  /*02c0*/  UIADD3 UR4, -UR5, 0x100000, URZ ;  /* 0x0010000005047890 */ /* 0x000fc8000fffe13f */
[----:B------:R-:W-:Y:S02]  /*02d0*/  USHF.L.U32 UR5, UR4, 0xb, URZ ;  /* 0x0000000b04057899 */ /* 0x000fe4000800063f */
[----:B------:R-:W-:Y:S01]  /*02e0*/  USHF.L.U32 UR4, UR4, 0x1, URZ ;  /* 0x0000000104047899 */ /* 0x000fe2000800063f */
[----:B------:R-:W0:Y:S11]  /*02f0*/  FENCE.VIEW.ASYNC.S ;  /* 0x00000000000073c6 */ /* 0x000e360000000000 */
[----:B0-----:R0:W1:Y:S01]  /*0300*/  SYNCS.EXCH.64 URZ, [UR9], UR4 ;  /* 0x00000004093f75b2 */ /* 0x0010620008000100 */
[----:B------:R0:W2:Y:S01]  /*0310*/  SYNCS.EXCH.64 URZ, [UR9+0x20], UR6 ;  /* 0x00002006093f75b2 */ /* 0x0000a20008000100 */
[----:B------:R0:W3:Y:S01]  /*0320*/  SYNCS.EXCH.64 URZ, [UR9+0x8], UR4 ;  /* 0x00000804093f75b2 */ /* 0x0000e20008000100 */
[----:B------:R0:W4:Y:S01]  /*0330*/  SYNCS.EXCH.64 URZ, [UR9+0x28], UR6 ;  /* 0x00002806093f75b2 */ /* 0x0001220008000100 */
[----:B------:R0:W0:Y:S01]  /*0340*/  SYNCS.EXCH.64 URZ, [UR9+0x10], UR4 ;  /* 0x00001004093f75b2 */ /* 0x0000220008000100 */
[----:B------:R0:W0:Y:S01]  /*0350*/  SYNCS.EXCH.64 URZ, [UR9+0x30], UR6 ;  /* 0x00003006093f75b2 */ /* 0x0000220008000100 */
[----:B------:R0:W0:Y:S01]  /*0360*/  SYNCS.EXCH.64 URZ, [UR9+0x18], UR4 ;  /* 0x00001804093f75b2 */ /* 0x0000220008000100 */
[----:B------:R0:W0:Y:S01]  /*0370*/  SYNCS.EXCH.64 URZ, [UR9+0x38], UR6 ;  /* 0x00003806093f75b2 */ /* 0x0000220008000100 */
[----:B------:R-:W-:Y:S01]  /*0380*/  NOP ;  /* 0x0000000000007918 */ /* 0x000fe20000000000 */
.L_x_2:
[----:B------:R-:W5:Y:S01]  /*0390*/  SHFL.IDX PT, R5, R0, RZ, 0x1f ;  /* 0x00001fff00057589 */ /* 0x000f6200000e0000 */
[----:B------:R-:W-:Y:S01]  /*03a0*/  ELECT P0, URZ, PT ;  /* 0x00000000003f782f */ /* 0x000fe20003800000 */
[----:B------:R-:W-:Y:S01]  /*03b0*/  NOP ;  /* 0x0000000000007918 */ /* 0x000fe20000000000 */
[----:B------:R-:W-:Y:S01]  /*03c0*/  ELECT P1, URZ, PT ;  /* 0x00000000003f782f */ /* 0x000fe20003820000 */
[----:B------:R-:W1:Y:S01]  /*03d0*/  SHFL.IDX PT, R3, R0, RZ, 0x1f ;  /* 0x00001fff00037589 */ /* 0x000e6200000e0000 */
[----:B0-----:R-:W-:Y:S01]  /*03e0*/  UMOV UR4, 0x20 ;  /* 0x0000002000047882 */ /* 0x001fe20000000000 */
[----:B------:R-:W-:Y:S01]  /*03f0*/  UMOV UR12, 0x80 ;  /* 0x00000080000c7882 */ /* 0x000fe20000000000 */
[----:B------:R-:W-:Y:S01]  /*0400*/  NOP ;  /* 0x0000000000007918 */ /* 0x000fe20000000000 */
[----:B------:R-:W0:Y:S01]  /*0410*/  SHFL.IDX PT, R2, R2, RZ, 0x1f ;  /* 0x00001fff02027589 */ /* 0x000e2200000e0000 */
[----:B------:R-:W-:Y:S01]  /*0420*/  ULDC.64 UR54, c[0x0][0x208] ;  /* 0x0000820000367ab9 */ /* 0x000fe20000000a00 */
[----:B-----5:R-:W-:-:S02]  /*0430*/  ISETP.NE.OR P0, PT, R5, RZ, !P0 ;  /* 0x000000ff0500720c */ /* 0x020fc40004705670 */
[----:B-1----:R-:W-:Y:S02]  /*0440*/  ISETP.NE.OR P1, PT, R3, RZ, !P1 ;  /* 0x000000ff0300720c */ /* 0x002fe40004f25670 */
[----:B------:R-:W-:-:S04]  /*0450*/  SHF.R.S32.HI R3, RZ, 0x1f, R4 ;  /* 0x0000001fff037819 */ /* 0x000fc80000011404 */
[----:B------:R-:W-:-:S05]  /*0460*/  LEA.HI R3, R3, R4, RZ, 0x7 ;  /* 0x0000000403037211 */ /* 0x000fca00078f38ff */
[----:B------:R-:W-:Y:S01]  /*0470*/  VOTEU.ALL UP0, P0 ;  /* 0x00000000003f7886 */ /* 0x000fe20000000000 */
[----:B------:R-:W-:Y:S01]  /*0480*/  LOP3.LUT R3, R3, 0xffffff80, RZ, 0xc0, !PT ;  /* 0xffffff8003037812 */ /* 0x000fe200078ec0ff */
[----:B------:R-:W-:-:S03]  /*0490*/  VOTEU.ALL UP1, P1 ;  /* 0x00000000003f7886 */ /* 0x000fc60000820000 */
[----:B------:R-:W1:Y:S01]  /*04a0*/  @!UP0 S2UR UR7, SR_CgaCtaId ;  /* 0x00000000000789c3 */ /* 0x000e620000008800 */
[----:B------:R-:W-:Y:S01]  /*04b0*/  @!UP0 UMOV UR6, 0x400 ;  /* 0x0000040000068882 */ /* 0x000fe20000000000 */
[----:B------:R-:W-:-:S04]  /*04c0*/  @!UP0 UIADD3 UR4, -UR4, 0x100000, URZ ;  /* 0x0010000004048890 */ /* 0x000fc8000fffe13f */
[----:B------:R-:W-:Y:S02]  /*04d0*/  @!UP0 USHF.L.U32 UR5, UR4, 0xb, URZ ;  /* 0x0000000b04058899 */ /* 0x000fe4000800063f */
[----:B------:R-:W-:Y:S01]  /*04e0*/  @!UP0 USHF.L.U32 UR4, UR4, 0x1, URZ ;  /* 0x0000000104048899 */ /* 0x000fe2000800063f */
[----:B------:R-:W-:Y:S01]  /*04f0*/  IMAD.IADD R3, R4, 0x1, -R3 ;  /* 0x0000000104037824 */ /* 0x000fe200078e0a03 */
[----:B------:R-:W-:Y:S01]  /*0500*/  @!UP1 UMOV UR10, 0x400 ;  /* 0x00000400000a9882 */ /* 0x000fe20000000000 */
[----:B------:R-:W-:Y:S01]  /*0510*/  VOTEU.ALL UP2, P1 ;  /* 0x00000000003f7886 */ /* 0x000fe20000840000 */
[----:B------:R-:W-:Y:S01]  /*0520*/  VOTEU.ALL UP3, P1 ;  /* 0x00000000003f7886 */ /* 0x000fe20000860000 */
[----:B------:R-:W-:Y:S01]  /*0530*/  VOTEU.ALL UP4, P1 ;  /* 0x00000000003f7886 */ /* 0x000fe20000880000 */
[----:B------:R-:W5:Y:S01]  /*0540*/  @!UP1 S2UR UR11, SR_CgaCtaId ;  /* 0x00000000000b99c3 */ /* 0x000f620000008800 */
[----:B------:R-:W-:Y:S01]  /*0550*/  VOTEU.ALL UP5, P1 ;  /* 0x00000000003f7886 */ /* 0x000fe200008a0000 */
[----:B------:R-:W-:Y:S01]  /*0560*/  ISETP.NE.AND P1, PT, RZ, UR16, PT ;  /* 0x00000010ff007c0c */ /* 0x000fe2000bf25270 */
[----:B-1----:R-:W-:-:S02]  /*0570*/  @!UP0 ULEA UR9, UR7, UR6, 0x18 ;  /* 0x0000000607098291 */ /* 0x002fc4000f8ec03f */
[----:B------:R-:W-:-:S04]  /*0580*/  @!UP1 UIADD3 UR6, -UR12, 0x100000, URZ ;  /* 0x001000000c069890 */ /* 0x000fc8000fffe13f */
[----:B------:R-:W-:Y:S02]  /*0590*/  @!UP1 USHF.L.U32 UR7, UR6, 0xb, URZ ;  /* 0x0000000b06079899 */ /* 0x000fe4000800063f */
[----:B------:R-:W-:Y:S01]  /*05a0*/  @!UP1 USHF.L.U32 UR6, UR6, 0x1, URZ ;  /* 0x0000000106069899 */ /* 0x000fe2000800063f */
[----:B------:R-:W-:Y:S01]  /*05b0*/  VOTEU.ALL UP0, P0 ;  /* 0x00000000003f7886 */ /* 0x000fe20000000000 */
[----:B-----5:R-:W-:Y:S01]  /*05c0*/  @!UP1 ULEA UR10, UR11, UR10, 0x18 ;  /* 0x0000000a0b0a9291 */ /* 0x020fe2000f8ec03f */
[----:B------:R-:W-:Y:S01]  /*05d0*/  VOTEU.ALL UP1, P0 ;  /* 0x00000000003f7886 */ /* 0x000fe20000020000 */
[----:B------:R-:W1:Y:S02]  /*05e0*/  FENCE.VIEW.ASYNC.S ;  /* 0x00000000000073c6 */ /* 0x000e640000000000 */
[----:B-1----:R-:W2:Y:S02]  /*05f0*/  @!UP0 SYNCS.EXCH.64 URZ, [UR9+0x70], UR4 ;  /* 0x00007004093f85b2 */ /* 0x002ea40008000100 */
[----:B------:R1:W2:Y:S01]  /*0600*/  @!UP1 SYNCS.EXCH.64 URZ, [UR9+0x78], UR4 ;  /* 0x00007804093f95b2 */ /* 0x0002a20008000100 */
[----:B------:R-:W-:Y:S01]  /*0610*/  NOP ;  /* 0x0000000000007918 */ /* 0x000fe20000000000 */
[----:B-1----:R-:W-:Y:S01]  /*0620*/  ULDC.64 UR4, c[0x0][0x598] ;  /* 0x0001660000047ab9 */ /* 0x002fe20000000a00 */
[----:B0-----:R-:W-:-:S02]  /*0630*/  R2UR UR9, R2 ;  /* 0x00000000020972ca */ /* 0x001fc400000e0000 */
[----:B------:R-:W-:Y:S01]  /*0640*/  ISETP.NE.U32.AND P0, PT, RZ, UR4, PT ;  /* 0x00000004ff007c0c */ /* 0x000fe2000bf05070 */
[----:B------:R0:W2:Y:S03]  /*0650*/  @!UP2 SYNCS.EXCH.64 URZ, [UR10+0x50], UR6 ;  /* 0x000050060a3fa5b2 */ /* 0x0000a60008000100 */
[----:B------:R-:W-:Y:S01]  /*0660*/  ISETP.NE.AND.EX P0, PT, RZ, UR5, PT, P0 ;  /* 0x00000005ff007c0c */ /* 0x000fe2000bf05300 */
[----:B------:R0:W2:Y:S01]  /*0670*/  @!UP3 SYNCS.EXCH.64 URZ, [UR10+0x58], UR6 ;  /* 0x000058060a3fb5b2 */ /* 0x0000a20008000100 */
[----:B------:R0:W2:Y:S01]  /*0680*/  @!UP4 SYNCS.EXCH.64 URZ, [UR10+0x60], UR6 ;  /* 0x000060060a3fc5b2 */ /* 0x0000a20008000100 */
[----:B------:R0:W2:Y:S01]  /*0690*/  @!UP5 SYNCS.EXCH.64 URZ, [UR10+0x68], UR6 ;  /* 0x000068060a3fd5b2 */ /* 0x0000a20008000100 */
[----:B------:R-:W-:Y:S01]  /*06a0*/  NOP ;  /* 0x0000000000007918 */ /* 0x000fe20000000000 */
[----:B--234-:R-:W-:Y:S08]  /*06b0*/  BAR.SYNC.DEFER_BLOCKING 0x0 ;  /* 0x0000000000007b1d */ /* 0x01cff00000010000 */
[----:B0-----:R-:W-:Y:S05]  /*06c0*/  @!P0 BRA `(.L_x_3) ;  /* 0x00000000001c8947 */ /* 0x001fea0003800000 */
[----:B------:R-:W0:Y:S02]  /*06d0*/  LDC.64 R6, c[0x0][0x598] ;  /* 0x00016600ff067b82 */ /* 0x000e240000000a00 */
[----:B0-----:R-:W2:Y:S02]  /*06e0*/  LDG.E.64 R6, desc[UR54][R6.64] ;  /* 0x0000003606067981 */ /* 0x001ea4000c1e1b00 */
[----:B--2---:R-:W-:-:S04]  /*06f0*/  ISETP.NE.U32.AND P0, PT, R6, RZ, PT ;  /* 0x000000ff0600720c */ /* 0x004fc80003f05070 */
[----:B------:R-:W-:-:S13]  /*0700*/  ISETP.NE.AND.EX P0, PT, R7, RZ, PT, P0 ;  /* 0x000000ff0700720c */ /* 0x000fda0003f05300 */
[----:B------:R-:W-:Y:S05]  /*0710*/  @!P0 BRA `(.L_x_3) ;  /* 0x0000000000088947 */ /* 0x000fea0003800000 */
[----:B------:R1:W5:Y:S01]  /*0720*/  LD.E R23, desc[UR54][R6.64] ;  /* 0x0000003606177980 */ /* 0x000362000c101900 */
[----:B------:R-:W-:Y:S05]  /*0730*/  BRA `(.L_x_4) ;  /* 0x0000000000247947 */ /* 0x000fea0003800000 */
.L_x_3:
[----:B------:R-:W-:Y:S02]  /*0740*/  ULDC.64 UR4, c[0x0][0x588] ;  /* 0x0001620000047ab9 */ /* 0x000fe40000000a00 */
[----:B------:R-:W-:-:S04]  /*0750*/  ISETP.NE.U32.AND P0, PT, RZ, UR4, PT ;  /* 0x00000004ff007c0c */ /* 0x000fc8000bf05070 */
[----:B------:R-:W-:-:S13]  /*0760*/  ISETP.NE.AND.EX P0, PT, RZ, UR5, PT, P0 ;  /* 0x00000005ff007c0c */ /* 0x000fda000bf05300 */
[----:B------:R-:W-:Y:S05]  /*0770*/  @!P0 BRA `(.L_x_5) ;  /* 0x00000000000c8947 */ /* 0x000fea0003800000 */
[----:B------:R-:W0:Y:S02]  /*0780*/  LDC.64 R6, c[0x0][0x588] ;  /* 0x00016200ff067b82 */ /* 0x000e240000000a00 */
[----:B0-----:R0:W5:Y:S01]  /*0790*/  LDG.E R23, desc[UR54][R6.64] ;  /* 0x0000003606177981 */ /* 0x001162000c1e1900 */
[----:B------:R-:W-:Y:S05]  /*07a0*/  BRA `(.L_x_4) ;  /* 0x0000000000087947 */ /* 0x000fea0003800000 */
.L_x_5:
[----:B------:R-:W-:Y:S02]  /*07b0*/  ULDC UR4, c[0x0][0x580] ;  /* 0x0001600000047ab9 */ /* 0x000fe40000000800 */
[----:B------:R-:W-:-:S07]  /*07c0*/  IMAD.U32 R23, RZ, RZ, UR4 ;  /* 0x00000004ff177e24 */ /* 0x000fce000f8e00ff */
.L_x_4:
[----:B------:R-:W-:Y:S02]  /*07d0*/  ULDC.64 UR4, c[0x0][0x5a0] ;  /* 0x0001680000047ab9 */ /* 0x000fe40000000a00 */
[----:B------:R-:W-:-:S04]  /*07e0*/  ISETP.NE.U32.AND P0, PT, RZ, UR4, PT ;  /* 0x00000004ff007c0c */ /* 0x000fc8000bf05070 */
[----:B------:R-:W-:-:S13]  /*07f0*/  ISETP.NE.AND.EX P0, PT, RZ, UR5, PT, P0 ;  /* 0x00000005ff007c0c */ /* 0x000fda000bf05300 */
[----:B------:R-:W-:Y:S05]  /*0800*/  @!P0 BRA `(.L_x_6) ;  /* 0x00000000001c8947 */ /* 0x000fea0003800000 */
[----:B01----:R-:W0:Y:S02]  /*0810*/  LDC.64 R6, c[0x0][0x5a0] ;  /* 0x00016800ff067b82 */ /* 0x003e240000000a00 */
[----:B0-----:R-:W2:Y:S02]  /*0820*/  LDG.E.64 R6, desc[UR54][R6.64] ;  /* 0x0000003606067981 */ /* 0x001ea4000c1e1b00 */
[----:B--2---:R-:W-:-:S04]  /*0830*/  ISETP.NE.U32.AND P0, PT, R6, RZ, PT ;  /* 0x000000ff0600720c */ /* 0x004fc80003f05070 */
[----:B------:R-:W-:-:S13]  /*0840*/  ISETP.NE.AND.EX P0, PT, R7, RZ, PT, P0 ;  /* 0x000000ff0700720c */ /* 0x000fda0003f05300 */
[----:B------:R-:W-:Y:S05]  /*0850*/  @!P0 BRA `(.L_x_6) ;  /* 0x0000000000088947 */ /* 0x000fea0003800000 */
[----:B------:R3:W5:Y:S01]  /*0860*/  LD.E R22, desc[UR54][R6.64] ;  /* 0x0000003606167980 */ /* 0x000762000c101900 */
[----:B------:R-:W-:Y:S05]  /*0870*/  BRA `(.L_x_7) ;  /* 0x0000000000247947 */ /* 0x000fea0003800000 */
.L_x_6:
[----:B------:R-:W-:Y:S02]  /*0880*/  ULDC.64 UR4, c[0x0][0x590] ;  /* 0x0001640000047ab9 */ /* 0x000fe40000000a00 */
[----:B------:R-:W-:-:S04]  /*0890*/  ISETP.NE.U32.AND P0, PT, RZ, UR4, PT ;  /* 0x00000004ff007c0c */ /* 0x000fc8000bf05070 */
[----:B------:R-:W-:-:S13]  /*08a0*/  ISETP.NE.AND.EX P0, PT, RZ, UR5, PT, P0 ;  /* 0x00000005ff007c0c */ /* 0x000fda000bf05300 */
[----:B------:R-:W-:Y:S05]  /*08b0*/  @!P0 BRA `(.L_x_8) ;  /* 0x00000000000c8947 */ /* 0x000fea0003800000 */
[----:B01----:R-:W0:Y:S02]  /*08c0*/  LDC.64 R6, c[0x0][0x590] ;  /* 0x00016400ff067b82 */ /* 0x003e240000000a00 */
[----:B0-----:R2:W5:Y:S01]  /*08d0*/  LDG.E R22, desc[UR54][R6.64] ;  /* 0x0000003606167981 */ /* 0x001562000c1e1900 */
[----:B------:R-:W-:Y:S05]  /*08e0*/  BRA `(.L_x_7) ;  /* 0x0000000000087947 */ /* 0x000fea0003800000 */
.L_x_8:
[----:B------:R-:W-:Y:S02]  /*08f0*/  ULDC UR4, c[0x0][0x584] ;  /* 0x0001610000047ab9 */ /* 0x000fe40000000800 */
[----:B------:R-:W-:-:S07]  /*0900*/  IMAD.U32 R22, RZ, RZ, UR4 ;  /* 0x00000004ff167e24 */ /* 0x000fce000f8e00ff */
.L_x_7:
[----:B------:R-:W4:Y:S01]  /*0910*/  S2UR UR11, SR_CTAID.Y ;  /* 0x00000000000b79c3 */ /* 0x000f220000002600 */
[----:B------:R-:W-:Y:S01]  /*0920*/  ULDC UR5, c[0x0][0x65c] ;  /* 0x0001970000057ab9 */ /* 0x000fe20000000800 */
[----:B------:R-:W-:Y:S01]  /*0930*/  UISETP.NE.AND UP0, UPT, UR16, 0x2, UPT ;  /* 0x000000021000788c */ /* 0x000fe2000bf05270 */
[----:B------:R-:W-:Y:S01]  /*0940*/  MOV R18, 0xffffffff ;  /* 0xffffffff00127802 */ /* 0x000fe20000000f00 */
[----:B------:R-:W-:Y:S01]  /*0950*/  UISETP.NE.AND UP2, UPT, UR5, 0x1, UPT ;  /* 0x000000010500788c */ /* 0x000fe2000bf45270 */
[----:B------:R-:W-:Y:S02]  /*0960*/  IMAD.MOV.U32 R2, RZ, RZ, -0x1 ;  /* 0xffffffffff027424 */ /* 0x000fe400078e00ff */
[----:B------:R-:W-:Y:S01]  /*0970*/  IMAD.MOV.U32 R19, RZ, RZ, -0x1 ;  /* 0xffffffffff137424 */ /* 0x000fe200078e00ff */
[----:B------:R-:W4:Y:S01]  /*0980*/  S2UR UR4, SR_CTAID.X ;  /* 0x00000000000479c3 */ /* 0x000f220000002500 */
[----:B------:R-:W-:-:S06]  /*0990*/  UP2UR UR38, UPR, URZ, 0x4 ;  /* 0x000000043f267883 */ /* 0x000fcc0008000000 */
[----:B------:R-:W-:Y:S01]  /*09a0*/  @UP2 ULDC UR14, c[0x0][0x10] ;  /* 0x00000400000e2ab9 */ /* 0x000fe20000000800 */
[----:B------:R-:W-:Y:S01]  /*09b0*/  @UP2 UMOV UR7, URZ ;  /* 0x0000003f00072c82 */ /* 0x000fe20008000000 */
[----:B------:R-:W-:Y:S01]  /*09c0*/  @UP2 UMOV UR5, URZ ;  /* 0x0000003f00052c82 */ /* 0x000fe20008000000 */
[----:B0123--:R-:W0:Y:S01]  /*09d0*/  LDC.64 R6, c[0x0][0x650] ;  /* 0x00019400ff067b82 */ /* 0x00fe220000000a00 */
[----:B----4-:R-:W-:Y:S02]  /*09e0*/  @UP2 UMOV UR10, UR11 ;  /* 0x0000000b000a2c82 */ /* 0x010fe40008000000 */
[----:B------:R-:W-:Y:S01]  /*09f0*/  @UP2 UMOV UR6, UR10 ;  /* 0x0000000a00062c82 */ /* 0x000fe20008000000 */
[----:B------:R-:W-:Y:S01]  /*0a00*/  @!UP2 UMOV UR10, UR11 ;  /* 0x0000000b000aac82 */ /* 0x000fe20008000000 */
[----:B------:R-:W-:-:S03]  /*0a10*/  @UP2 UIMAD.WIDE.U32 UR14, UR4, UR14, UR6 ;  /* 0x0000000e040e22a5 */ /* 0x000fc6000f8e0006 */
[----:B------:R-:W-:Y:S01]  /*0a20*/  @!UP2 ULDC UR6, c[0x0][0xc] ;  /* 0x000003000006aab9 */ /* 0x000fe20000000800 */
[----:B------:R-:W-:Y:S01]  /*0a30*/  @UP2 UIADD3 UR15, UR15, UR5, URZ ;  /* 0x000000050f0f2290 */ /* 0x000fe2000fffe03f */
[----:B------:R-:W-:Y:S02]  /*0a40*/  ULDC UR12, c[0x0][0xc] ;  /* 0x00000300000c7ab9 */ /* 0x000fe40000000800 */
[----:B------:R-:W-:Y:S01]  /*0a50*/  UMOV UR5, URZ ;  /* 0x0000003f00057c82 */ /* 0x000fe20008000000 */
[----:B------:R-:W-:Y:S01]  /*0a60*/  ULDC UR13, c[0x0][0x10] ;  /* 0x00000400000d7ab9 */ /* 0x000fe20000000800 */
[----:B------:R-:W-:Y:S02]  /*0a70*/  @!UP2 UIMAD.WIDE.U32 UR6, UR6, UR10, UR4 ;  /* 0x0000000a0606a2a5 */ /* 0x000fe4000f8e0004 */
[----:B------:R-:W-:Y:S01]  /*0a80*/  UIMAD.WIDE.U32 UR12, UR12, UR13, URZ ;  /* 0x0000000d0c0c72a5 */ /* 0x000fe2000f8e003f */
[----:B------:R-:W-:-:S03]  /*0a90*/  ULDC UR11, c[0x0][0x14] ;  /* 0x00000500000b7ab9 */ /* 0x000fc60000000800 */
[----:B------:R-:W-:Y:S02]  /*0aa0*/  UIMAD.WIDE.U32 UR52, UR12, UR11, URZ ;  /* 0x0000000b0c3472a5 */ /* 0x000fe4000f8e003f */
[----:B------:R-:W-:Y:S01]  /*0ab0*/  UIMAD UR37, UR13, UR11, URZ ;  /* 0x0000000b0d2572a4 */ /* 0x000fe2000f8e023f */
[----:B------:R-:W-:Y:S01]  /*0ac0*/  @!UP2 UMOV UR14, UR6 ;  /* 0x00000006000eac82 */ /* 0x000fe20008000000 */
[----:B------:R-:W-:Y:S02]  /*0ad0*/  @!UP2 UMOV UR15, UR7 ;  /* 0x00000007000fac82 */ /* 0x000fe40008000000 */
[----:B------:R-:W-:Y:S02]  /*0ae0*/  UIADD3 UR37, UR53, UR37, URZ ;  /* 0x0000002535257290 */ /* 0x000fe4000fffe03f */
[----:B------:R-:W-:-:S04]  /*0af0*/  UIADD3 UR6, UP1, UR14, UR52, URZ ;  /* 0x000000340e067290 */ /* 0x000fc8000ff3e03f */
[----:B------:R-:W-:Y:S02]  /*0b00*/  UIADD3.X UR7, UR15, UR37, URZ, UP1, !UPT ;  /* 0x000000250f077290 */ /* 0x000fe40008ffe43f */
[----:B------:R-:W-:Y:S02]  /*0b10*/  USEL UR6, UR6, UR14, !UP0 ;  /* 0x0000000e06067287 */ /* 0x000fe4000c000000 */
[----:B------:R-:W-:-:S04]  /*0b20*/  USEL UR7, UR7, UR15, !UP0 ;  /* 0x0000000f07077287 */ /* 0x000fc8000c000000 */
[----:B0-----:R-:W-:Y:S01]  /*0b30*/  ISETP.LE.U32.AND P0, PT, R6, UR6, PT ;  /* 0x0000000606007c0c */ /* 0x001fe2000bf03070 */
[----:B------:R-:W-:Y:S02]  /*0b40*/  IMAD.U32 R16, RZ, RZ, UR6 ;  /* 0x00000006ff107e24 */ /* 0x000fe4000f8e00ff */
[----:B------:R-:W-:Y:S02]  /*0b50*/  IMAD.U32 R0, RZ, RZ, UR7 ;  /* 0x00000007ff007e24 */ /* 0x000fe4000f8e00ff */
[----:B------:R-:W-:-:S03]  /*0b60*/  IMAD.U32 R17, RZ, RZ, UR7 ;  /* 0x00000007ff117e24 */ /* 0x000fc6000f8e00ff */
[----:B------:R-:W-:Y:S02]  /*0b70*/  ISETP.GE.U32.AND.EX P0, PT, R0, R7, PT, P0 ;  /* 0x000000070000720c */ /* 0x000fe40003f06100 */
[----:B------:R-:W-:-:S11]  /*0b80*/  PRMT R0, RZ, 0x7610, R0 ;  /* 0x00007610ff007816 */ /* 0x000fd60000000000 */
[----:B------:R-:W-:Y:S05]  /*0b90*/  @P0 BRA `(.L_x_9) ;  /* 0x00000004008c0947 */ /* 0x000fea0003800000 */
[----:B------:R-:W-:Y:S01]  /*0ba0*/  I2FP.F32.U32 R0, UR4 ;  /* 0x0000000400007c45 */ /* 0x000fe20008201000 */
[----:B------:R-:W-:Y:S01]  /*0bb0*/  ULDC.64 UR20, c[0x0][0x628] ;  /* 0x00018a0000147ab9 */ /* 0x000fe20000000a00 */
[----:B------:R-:W-:Y:S01]  /*0bc0*/  ULDC UR6, c[0x0][0x150] ;  /* 0x0000540000067ab9 */ /* 0x000fe20000000800 */
[----:B------:R-:W-:Y:S01]  /*0bd0*/  ISETP.NE.U32.AND P0, PT, RZ, UR20, PT ;  /* 0x00000014ff007c0c */ /* 0x000fe2000bf05070 */
[----:B------:R-:W-:Y:S01]  /*0be0*/  ULDC UR17, c[0x0][0x630] ;  /* 0x00018c0000117ab9 */ /* 0x000fe20000000800 */
[----:B------:R-:W-:Y:S01]  /*0bf0*/  FMUL R0, R0, UR6 ;  /* 0x0000000600007c20 */ /* 0x000fe20008400000 */
[----:B------:R-:W-:Y:S01]  /*0c00*/  R2UR UR22, R16 ;  /* 0x00000000101672ca */ /* 0x000fe200000e0000 */
[----:B------:R-:W-:Y:S01]  /*0c10*/  ULDC UR24, c[0x0][0x154] ;  /* 0x0000550000187ab9 */ /* 0x000fe20000000800 */
[----:B------:R-:W-:Y:S01]  /*0c20*/  ISETP.NE.AND.EX P0, PT, RZ, UR21, PT, P0 ;  /* 0x00000015ff007c0c */ /* 0x000fe2000bf05300 */
[----:B------:R0:W1:Y:S01]  /*0c30*/  F2I.U32.TRUNC.NTZ R2, R0 ;  /* 0x0000000000027305 */ /* 0x000062000020f000 */
[----:B------:R-:W-:-:S02]  /*0c40*/  R2UR UR23, R17 ;  /* 0x00000000111772ca */ /* 0x000fc400000e0000 */
[----:B------:R-:W-:Y:S02]  /*0c50*/  R2UR UR6, R16 ;  /* 0x00000000100672ca */ /* 0x000fe400000e0000 */
[----:B------:R-:W-:-:S07]  /*0c60*/  R2UR UR7, R17 ;  /* 0x00000000110772ca */ /* 0x000fce00000e0000 */
[----:B0-----:R-:W-:Y:S08]  /*0c70*/  @!P0 BRA `(.L_x_10) ;  /* 0x0000000000308947 */ /* 0x001ff00003800000 */
[----:B------:R-:W-:Y:S01]  /*0c80*/  R2UR UR6, R16 ;  /* 0x00000000100672ca */ /* 0x000fe200000e0000 */
[----:B------:R-:W-:Y:S01]  /*0c90*/  ULDC UR11, c[0x0][0x634] ;  /* 0x00018d00000b7ab9 */ /* 0x000fe20000000800 */
[----:B------:R-:W-:-:S11]  /*0ca0*/  R2UR UR16, R17 ;  /* 0x00000000111072ca */ /* 0x000fd600000e0000 */
[----:B------:R-:W-:-:S04]  /*0cb0*/  UIADD3 UR11, UP1, UR6, UR11, URZ ;  /* 0x0000000b060b7290 */ /* 0x000fc8000ff3e03f */
[----:B------:R-:W-:-:S04]  /*0cc0*/  UIADD3.X UR16, URZ, UR16, URZ, UP1, !UPT ;  /* 0x000000103f107290 */ /* 0x000fc80008ffe43f */
[----:B------:R-:W-:-:S04]  /*0cd0*/  UIMAD.WIDE.U32 UR6, UR16, UR20, URZ ;  /* 0x00000014100672a5 */ /* 0x000fc8000f8e003f */
[----:B------:R-:W-:Y:S02]  /*0ce0*/  UIMAD.WIDE.U32 UR12, UP1, UR11, UR21, UR6 ;  /* 0x000000150b0c72a5 */ /* 0x000fe4000f820006 */
[----:B------:R-:W-:Y:S02]  /*0cf0*/  UIMAD.WIDE.U32 UR6, UR11, UR20, URZ ;  /* 0x000000140b0672a5 */ /* 0x000fe4000f8e003f */
[----:B------:R-:W-:Y:S02]  /*0d00*/  UIADD3.X UR15, URZ, URZ, URZ, UP1, !UPT ;  /* 0x0000003f3f0f7290 */ /* 0x000fe40008ffe43f */
[----:B------:R-:W-:Y:S01]  /*0d10*/  UIADD3 URZ, UP1, UR7, UR12, URZ ;  /* 0x0000000c073f7290 */ /* 0x000fe2000ff3e03f */
[----:B------:R-:W-:-:S03]  /*0d20*/  UMOV UR14, UR13 ;  /* 0x0000000d000e7c82 */ /* 0x000fc60008000000 */
[----:B------:R-:W-:-:S12]  /*0d30*/  UIMAD.WIDE.U32.X UR6, UR16, UR21, UR14, UP1 ;  /* 0x00000015100672a5 */ /* 0x000fd800088e040e */
.L_x_10:
[----:B------:R-:W-:Y:S01]  /*0d40*/  USHF.R.U64 UR5, UR6, UR17, UR7 ;  /* 0x0000001106057299 */ /* 0x000fe20008001207 */
[----:B------:R-:W-:Y:S01]  /*0d50*/  I2FP.F32.U32 R0, UR10 ;  /* 0x0000000a00007c45 */ /* 0x000fe20008201000 */
[----:B------:R-:W-:Y:S01]  /*0d60*/  USHF.R.U32.HI UR6, URZ, UR17, UR7 ;  /* 0x000000113f067299 */ /* 0x000fe20008011607 */
[----:B-1----:R-:W-:Y:S01]  /*0d70*/  R2UR UR16, R2 ;  /* 0x00000000021072ca */ /* 0x002fe200000e0000 */
[----:B------:R-:W-:Y:S02]  /*0d80*/  UIADD3 UR19, UP1, URZ, -UR5, URZ ;  /* 0x800000053f137290 */ /* 0x000fe4000ff3e03f */
[----:B------:R-:W-:Y:S01]  /*0d90*/  FMUL R0, R0, UR24 ;  /* 0x0000001800007c20 */ /* 0x000fe20008400000 */
[----:B------:R-:W-:Y:S01]  /*0da0*/  ULDC.64 UR12, c[0x0][0x620] ;  /* 0x00018800000c7ab9 */ /* 0x000fe20000000a00 */
[----:B------:R-:W-:Y:S01]  /*0db0*/  UIADD3.X UR6, URZ, ~UR6, URZ, UP1, !UPT ;  /* 0x800000063f067290 */ /* 0x000fe20008ffe43f */
[----:B------:R-:W-:Y:S01]  /*0dc0*/  UMOV UR14, UR22 ;  /* 0x00000016000e7c82 */ /* 0x000fe20008000000 */
[----:B------:R-:W-:-:S02]  /*0dd0*/  UMOV UR15, UR23 ;  /* 0x00000017000f7c82 */ /* 0x000fc40008000000 */
[----:B------:R-:W-:Y:S01]  /*0de0*/  UIMAD UR6, UR6, UR12, URZ ;  /* 0x0000000c060672a4 */ /* 0x000fe2000f8e023f */
[----:B------:R-:W0:Y:S01]  /*0df0*/  F2I.U32.TRUNC.NTZ R0, R0 ;  /* 0x0000000000007305 */ /* 0x000e22000020f000 */
[----:B------:R-:W-:Y:S02]  /*0e00*/  UIMAD.WIDE.U32 UR14, UR19, UR12, UR14 ;  /* 0x0000000c130e72a5 */ /* 0x000fe4000f8e000e */
[----:B------:R-:W-:Y:S01]  /*0e10*/  UIMAD UR19, UR19, UR13, UR6 ;  /* 0x0000000d131372a4 */ /* 0x000fe2000f8e0206 */
[----:B------:R-:W-:Y:S02]  /*0e20*/  ULDC UR25, c[0x0][0x658] ;  /* 0x0001960000197ab9 */ /* 0x000fe40000000800 */
[----:B------:R-:W-:Y:S01]  /*0e30*/  UMOV UR13, 0xffffffff ;  /* 0xffffffff000d7882 */ /* 0x000fe20000000000 */
[----:B------:R-:W-:Y:S01]  /*0e40*/  UIADD3 UR19, UR15, UR19, URZ ;  /* 0x000000130f137290 */ /* 0x000fe2000fffe03f */
[----:B------:R-:W-:Y:S01]  /*0e50*/  ULDC UR21, c[0x0][0x618] ;  /* 0x0001860000157ab9 */ /* 0x000fe20000000800 */
[----:B------:R-:W-:Y:S01]  /*0e60*/  ULDC.64 UR6, c[0x0][0x640] ;  /* 0x0001900000067ab9 */ /* 0x000fe20000000a00 */
[----:B------:R-:W-:Y:S01]  /*0e70*/  USHF.L.U32 UR15, UR13, UR25, URZ ;  /* 0x000000190d0f7299 */ /* 0x000fe2000800063f */
[----:B------:R-:W-:Y:S01]  /*0e80*/  ISETP.NE.U32.AND P0, PT, RZ, UR6, PT ;  /* 0x00000006ff007c0c */ /* 0x000fe2000bf05070 */
[----:B------:R-:W-:-:S02]  /*0e90*/  USHF.R.U64 UR13, UR14, UR21, UR19 ;  /* 0x000000150e0d7299 */ /* 0x000fc40008001213 */
[----:B------:R-:W-:Y:S01]  /*0ea0*/  USHF.R.U32.HI UR14, URZ, UR21, UR19 ;  /* 0x000000153f0e7299 */ /* 0x000fe20008011613 */
[----:B0-----:R-:W-:Y:S01]  /*0eb0*/  R2UR UR20, R0 ;  /* 0x00000000001472ca */ /* 0x001fe200000e0000 */
[----:B------:R-:W-:Y:S01]  /*0ec0*/  ULDC UR23, c[0x0][0x608] ;  /* 0x0001820000177ab9 */ /* 0x000fe20000000800 */
[----:B------:R-:W-:Y:S01]  /*0ed0*/  ISETP.NE.AND.EX P0, PT, RZ, UR7, PT, P0 ;  /* 0x00000007ff007c0c */ /* 0x000fe2000bf05300 */
[----:B------:R-:W-:Y:S02]  /*0ee0*/  USHF.R.U64 UR27, UR13, UR23, UR14 ;  /* 0x000000170d1b7299 */ /* 0x000fe4000800120e */
[----:B------:R-:W-:Y:S01]  /*0ef0*/  USHF.R.U32.HI UR14, URZ, UR23, UR14 ;  /* 0x000000173f0e7299 */ /* 0x000fe2000801160e */
[----:B------:R-:W-:Y:S01]  /*0f00*/  UMOV UR22, 0x1 ;  /* 0x0000000100167882 */ /* 0x000fe20000000000 */
[----:B------:R-:W-:Y:S02]  /*0f10*/  UIADD3 UR16, -UR16, URZ, URZ ;  /* 0x0000003f10107290 */ /* 0x000fe4000fffe13f */
[----:B------:R-:W-:-:S02]  /*0f20*/  USHF.R.U64 UR28, UR27, UR25, UR14 ;  /* 0x000000191b1c7299 */ /* 0x000fc4000800120e */
[----:B------:R-:W-:Y:S01]  /*0f30*/  USHF.L.U32 UR19, UR22, UR25, URZ ;  /* 0x0000001916137299 */ /* 0x000fe2000800063f */
[----:B------:R-:W-:Y:S01]  /*0f40*/  ULDC UR17, c[0x0][0x144] ;  /* 0x0000510000117ab9 */ /* 0x000fe20000000800 */
[----:B------:R-:W-:Y:S01]  /*0f50*/  ULDC UR11, c[0x0][0x600] ;  /* 0x00018000000b7ab9 */ /* 0x000fe20000000800 */
[----:B------:R-:W-:Y:S02]  /*0f60*/  ULOP3.LUT UR22, URZ, UR15, URZ, 0x33, !UPT ;  /* 0x0000000f3f167292 */ /* 0x000fe4000f8e333f */
[----:B------:R-:W-:Y:S02]  /*0f70*/  USHF.R.U32.HI UR15, URZ, UR25, UR14 ;  /* 0x000000193f0f7299 */ /* 0x000fe4000801160e */
[----:B------:R-:W-:Y:S02]  /*0f80*/  UIADD3 UR12, UR11, -0x1, URZ ;  /* 0xffffffff0b0c7890 */ /* 0x000fe4000fffe03f */
[----:B------:R-:W-:Y:S02]  /*0f90*/  UIADD3 UR24, -UR20, URZ, URZ ;  /* 0x0000003f14187290 */ /* 0x000fe4000fffe13f */
[----:B------:R-:W-:Y:S01]  /*0fa0*/  UIMAD UR4, UR17, UR16, UR4 ;  /* 0x00000010110472a4 */ /* 0x000fe2000f8e0204 */
[----:B------:R-:W-:Y:S01]  /*0fb0*/  ULDC UR29, c[0x0][0x148] ;  /* 0x00005200001d7ab9 */ /* 0x000fe20000000800 */
[----:B------:R-:W-:Y:S01]  /*0fc0*/  ULDC UR25, c[0x0][0x648] ;  /* 0x0001920000197ab9 */ /* 0x000fe20000000800 */
[----:B------:R-:W-:Y:S01]  /*0fd0*/  ULDC UR26, c[0x0][0x638] ;  /* 0x00018e00001a7ab9 */ /* 0x000fe20000000800 */
[----:B------:R-:W-:Y:S01]  /*0fe0*/  UMOV UR14, UR28 ;  /* 0x0000001c000e7c82 */ /* 0x000fe20008000000 */
[----:B------:R-:W-:Y:S07]  /*0ff0*/  @!P0 BRA `(.L_x_11) ;  /* 0x0000000000308947 */ /* 0x000fee0003800000 */
[----:B------:R-:W-:Y:S02]  /*1000*/  ULDC UR20, c[0x0][0x64c] ;  /* 0x0001930000147ab9 */ /* 0x000fe40000000800 */
        /* <DEDUP_REMOVED lines=8> */
[----:B------:R-:W-:-:S07]  /*1090*/  UIMAD.WIDE.U32.X UR6, UR23, UR7, UR20, UP1 ;  /* 0x00000007170672a5 */ /* 0x000fce00088e0414 */
[----:B------:R-:W-:Y:S01]  /*10a0*/  UMOV UR14, UR6 ;  /* 0x00000006000e7c82 */ /* 0x000fe20008000000 */
[----:B------:R-:W-:-:S05]  /*10b0*/  UMOV UR15, UR7 ;  /* 0x00000007000f7c82 */ /* 0x000fca0008000000 */
.L_x_11:
[----:B------:R-:W-:Y:S01]  /*10c0*/  UISETP.NE.AND UP1, UPT, UR38, URZ, UPT ;  /* 0x0000003f2600728c */ /* 0x000fe2000bf25270 */
[----:B------:R-:W-:Y:S01]  /*10d0*/  MOV R0, 0x1 ;  /* 0x0000000100007802 */ /* 0x000fe20000000f00 */
[----:B------:R-:W-:Y:S01]  /*10e0*/  USHF.R.U64 UR6, UR14, UR25, UR15 ;  /* 0x000000190e067299 */ /* 0x000fe2000800120f */
[----:B------:R-:W-:Y:S01]  /*10f0*/  IMAD.U32 R19, RZ, RZ, UR5 ;  /* 0x00000005ff137e24 */ /* 0x000fe2000f8e00ff */
[----:B------:R-:W-:Y:S02]  /*1100*/  ULOP3.LUT UR22, UR27, UR22, URZ, 0xc0, !UPT ;  /* 0x000000161b167292 */ /* 0x000fe4000f8ec03f */
[----:B------:R-:W-:Y:S02]  /*1110*/  UIADD3 UR7, -UR6, URZ, URZ ;  /* 0x0000003f06077290 */ /* 0x000fe4000fffe13f */
[----:B------:R-:W-:Y:S02]  /*1120*/  UIMAD UR19, UR19, UR6, UR22 ;  /* 0x00000006131372a4 */ /* 0x000fe4000f8e0216 */
[----:B------:R-:W-:-:S02]  /*1130*/  ULOP3.LUT UR12, UR13, UR12, URZ, 0xc0, !UPT ;  /* 0x0000000c0d0c7292 */ /* 0x000fc4000f8ec03f */
[----:B------:R-:W-:Y:S02]  /*1140*/  @UP1 UIMAD UR4, UR29, UR24, UR10 ;  /* 0x000000181d0412a4 */ /* 0x000fe4000f8e020a */
[----:B------:R-:W-:-:S03]  /*1150*/  UIMAD UR6, UR7, UR26, UR28 ;  /* 0x0000001a070672a4 */ /* 0x000fc6000f8e021c */
[----:B------:R-:W-:Y:S01]  /*1160*/  ULDC UR7, c[0x0][0x610] ;  /* 0x0001840000077ab9 */ /* 0x000fe20000000800 */
[----:B------:R-:W-:Y:S02]  /*1170*/  UIMAD UR6, UR6, UR11, UR12 ;  /* 0x0000000b060672a4 */ /* 0x000fe4000f8e020c */
[----:B------:R-:W-:-:S04]  /*1180*/  UIMAD UR4, UR19, UR7, UR4 ;  /* 0x00000007130472a4 */ /* 0x000fc8000f8e0204 */
[----:B------:R-:W-:Y:S02]  /*1190*/  USEL UR7, UR6, UR4, !UP1 ;  /* 0x0000000406077287 */ /* 0x000fe4000c800000 */
[----:B------:R-:W-:-:S04]  /*11a0*/  USEL UR4, UR4, UR6, !UP1 ;  /* 0x0000000604047287 */ /* 0x000fc8000c800000 */
[----:B------:R-:W-:Y:S02]  /*11b0*/  IMAD.U32 R2, RZ, RZ, UR7 ;  /* 0x00000007ff027e24 */ /* 0x000fe4000f8e00ff */
[----:B------:R-:W-:-:S07]  /*11c0*/  IMAD.U32 R18, RZ, RZ, UR4 ;  /* 0x00000004ff127e24 */ /* 0x000fce000f8e00ff */
.L_x_9:
[----:B------:R-:W-:Y:S02]  /*11d0*/  ULDC UR4, c[0x0][0x28c] ;  /* 0x0000a30000047ab9 */ /* 0x000fe40000000800 */
[----:B------:R-:W-:-:S04]  /*11e0*/  UIADD3 UR4, UR4, 0x3f, URZ ;  /* 0x0000003f04047890 */ /* 0x000fc8000fffe03f */
[----:B------:R-:W-:-:S04]  /*11f0*/  USHF.R.S32.HI UR5, URZ, 0x1f, UR4 ;  /* 0x0000001f3f057899 */ /* 0x000fc80008011404 */
[----:B------:R-:W-:-:S04]  /*1200*/  ULEA.HI UR5, UR5, UR4, URZ, 0x6 ;  /* 0x0000000405057291 */ /* 0x000fc8000f8f303f */
[----:B------:R-:W-:Y:S01]  /*1210*/  USHF.R.S32.HI UR39, URZ, 0x6, UR5 ;  /* 0x000000063f277899 */ /* 0x000fe20008011405 */
[----:B------:R-:W-:Y:S11]  /*1220*/  @!P1 BRA `(.L_x_12) ;  /* 0x0000010400709947 */ /* 0x000ff60003800000 */
[----:B------:R-:W-:-:S06]  /*1230*/  UISETP.GT.U32.AND UP1, UPT, UR18, 0x1, UPT ;  /* 0x000000011200788c */ /* 0x000fcc000bf24070 */
[----:B------:R-:W-:-:S13]  /*1240*/  PLOP3.LUT P0, PT, PT, PT, UP1, 0x80, 0x0 ;  /* 0x000000000000781c */ /* 0x000fda0003f0f018 */
[----:B------:R-:W-:Y:S05]  /*1250*/  @P0 EXIT ;  /* 0x000000000000094d */ /* 0x000fea0003800000 */
.L_x_13:
[----:B------:R-:W-:-:S08]  /*1260*/  NOP ;  /* 0x0000000000007918 */ /* 0x000fd00000000000 */
[----:B------:R-:W0:Y:S02]  /*1270*/  USETMAXREG.TRY_ALLOC.CTAPOOL UP1, 0xe8 ;  /* 0x000000e8000079c8 */ /* 0x000e240008020600 */
[----:B0-----:R-:W-:-:S13]  /*1280*/  PLOP3.LUT P0, PT, PT, PT, UP1, 0x80, 0x0 ;  /* 0x000000000000781c */ /* 0x001fda0003f0f018 */
[----:B------:R-:W-:Y:S05]  /*1290*/  @!P0 BRA `(.L_x_13) ;  /* 0xfffffffc00f08947 */ /* 0x000fea000383ffff */
[----:B------:R-:W-:-:S13]  /*12a0*/  LOP3.LUT P0, RZ, R0, 0xff, RZ, 0xc0, !PT ;  /* 0x000000ff00ff7812 */ /* 0x000fda000780c0ff */
[----:B------:R-:W-:Y:S05]  /*12b0*/  @!P0 EXIT ;  /* 0x000000000000894d */ /* 0x000fea0003800000 */
[----:B------:R-:W-:Y:S01]  /*12c0*/  SHF.R.S32.HI R0, RZ, 0x1f, R3 ;  /* 0x0000001fff007819 */ /* 0x000fe20000011403 */
[----:B------:R-:W0:Y:S01]  /*12d0*/  S2UR UR5, SR_CgaCtaId ;  /* 0x00000000000579c3 */ /* 0x000e220000008800 */
[----:B------:R-:W-:Y:S02]  /*12e0*/  USHF.R.U32.HI UR4, URZ, 0x2, UR39 ;  /* 0x000000023f047899 */ /* 0x000fe40008011627 */
[CC--:B------:R-:W-:Y:S01]  /*12f0*/  LEA.HI R4, R0.reuse, R3.reuse, RZ, 0x2 ;  /* 0x0000000300047211 */ /* 0x0c0fe200078f10ff */
[----:B------:R-:W-:Y:S01]  /*1300*/  UIADD3 UR9, UR9, -0x1, URZ ;  /* 0xffffffff09097890 */ /* 0x000fe2000fffe03f */
[----:B------:R-:W-:Y:S01]  /*1310*/  LEA.HI R0, R0, R3, RZ, 0x5 ;  /* 0x0000000300007211 */ /* 0x000fe200078f28ff */
[----:B------:R-:W-:Y:S01]  /*1320*/  ULOP3.LUT UR4, UR4, 0x1, URZ, 0xc0, !UPT ;  /* 0x0000000104047892 */ /* 0x000fe2000f8ec03f */
[--C-:B------:R-:W-:Y:S01]  /*1330*/  SHF.R.S32.HI R216, RZ, 0x2, R4.reuse ;  /* 0x00000002ffd87819 */ /* 0x100fe20000011404 */
[----:B------:R-:W-:Y:S01]  /*1340*/  ULOP3.LUT UR42, UR39, 0x3, URZ, 0xc0, !UPT ;  /* 0x00000003272a7892 */ /* 0x000fe2000f8ec03f */
[----:B------:R-:W-:Y:S01]  /*1350*/  SHF.R.S32.HI R5, RZ, 0x1f, R4 ;  /* 0x0000001fff057819 */ /* 0x000fe20000011404 */
[----:B------:R-:W-:Y:S01]  /*1360*/  UMOV UR41, 0x400 ;  /* 0x0000040000297882 */ /* 0x000fe20000000000 */
[----:B------:R-:W-:Y:S01]  /*1370*/  UISETP.LT.AND UP1, UPT, UR39, 0x1, UPT ;  /* 0x000000012700788c */ /* 0x000fe2000bf21270 */
[----:B------:R-:W-:Y:S01]  /*1380*/  LOP3.LUT R4, R4, 0xfffffffc, RZ, 0xc0, !PT ;  /* 0xfffffffc04047812 */ /* 0x000fe200078ec0ff */
[----:B------:R-:W-:Y:S01]  /*1390*/  USHF.L.U32 UR50, UR9, 0x3, URZ ;  /* 0x0000000309327899 */ /* 0x000fe2000800063f */
[----:B------:R-:W-:Y:S01]  /*13a0*/  LEA.HI R5, R5, R216, RZ, 0x3 ;  /* 0x000000d805057211 */ /* 0x000fe200078f18ff */
[----:B------:R-:W-:Y:S01]  /*13b0*/  USEL UR42, UR42, URZ, !UP0 ;  /* 0x0000003f2a2a7287 */ /* 0x000fe2000c000000 */
[----:B------:R-:W-:Y:S01]  /*13c0*/  IADD3 R219, R3, -R4, RZ ;  /* 0x8000000403db7210 */ /* 0x000fe20007ffe0ff */
[----:B------:R-:W-:Y:S01]  /*13d0*/  UISETP.EQ.U32.AND UP0, UPT, UR4, 0x1, !UP0 ;  /* 0x000000010400788c */ /* 0x000fe2000c702070 */
[----:B------:R-:W-:Y:S01]  /*13e0*/  LOP3.LUT R5, R5, 0xfffffff8, RZ, 0xc0, !PT ;  /* 0xfffffff805057812 */ /* 0x000fe200078ec0ff */
[----:B------:R-:W-:Y:S01]  /*13f0*/  USEL UR43, UR39, 0x1, UP1 ;  /* 0x00000001272b7887 */ /* 0x000fe20008800000 */
[----:B------:R-:W-:Y:S01]  /*1400*/  ULDC UR4, c[0x0][0x284] ;  /* 0x0000a10000047ab9 */ /* 0x000fe20000000800 */
[----:B------:R-:W-:-:S02]  /*1410*/  UISETP.NE.AND UP1, UPT, UR9, URZ, UPT ;  /* 0x0000003f0900728c */ /* 0x000fc4000bf25270 */
[----:B------:R-:W-:Y:S01]  /*1420*/  IMAD.IADD R216, R216, 0x1, -R5 ;  /* 0x00000001d8d87824 */ /* 0x000fe200078e0a05 */
[----:B------:R-:W-:Y:S01]  /*1430*/  SHF.R.S32.HI R5, RZ, 0x5, R0 ;  /* 0x00000005ff057819 */ /* 0x000fe20000011400 */
[----:B0-----:R-:W-:Y:S02]  /*1440*/  ULEA UR41, UR5, UR41, 0x18 ;  /* 0x0000002905297291 */ /* 0x001fe4000f8ec03f */
[----:B------:R-:W-:Y:S01]  /*1450*/  ULOP3.LUT UR47, UR50, 0x8, URZ, 0xc0, !UPT ;  /* 0x00000008322f7892 */ /* 0x000fe2000f8ec03f */
[--C-:B------:R-:W-:Y:S01]  /*1460*/  SHF.R.S32.HI R217, RZ, 0x1f, R216.reuse ;  /* 0x0000001fffd97819 */ /* 0x100fe200000114d8 */
[C-C-:B------:R-:W-:Y:S01]  /*1470*/  IMAD R218, R5.reuse, -0x10, -R216.reuse ;  /* 0xfffffff005da7824 */ /* 0x140fe200078e0ad8 */
[----:B------:R-:W-:Y:S02]  /*1480*/  UIADD3 UR49, UR41, 0x50, URZ ;  /* 0x0000005029317890 */ /* 0x000fe4000fffe03f */
[----:B------:R-:W-:Y:S01]  /*1490*/  USHF.L.U32 UR40, UR39, 0x1, URZ ;  /* 0x0000000127287899 */ /* 0x000fe2000800063f */
[----:B------:R-:W-:Y:S01]  /*14a0*/  IMAD.WIDE R216, R5, 0x10, R216 ;  /* 0x0000001005d87825 */ /* 0x000fe200078e02d8 */
[----:B------:R-:W-:-:S02]  /*14b0*/  UIADD3 UR43, -UR43, UR39, URZ ;  /* 0x000000272b2b7290 */ /* 0x000fc4000fffe13f */
[----:B------:R-:W-:Y:S01]  /*14c0*/  ULOP3.LUT UR44, UR50, 0x8, URZ, 0xc, !UPT ;  /* 0x00000008322c7892 */ /* 0x000fe2000f8e0c3f */
[----:B------:R-:W-:Y:S01]  /*14d0*/  VIADD R218, R218, UR4 ;  /* 0x00000004dada7c36 */ /* 0x000fe20008000000 */
[----:B------:R-:W-:Y:S02]  /*14e0*/  USEL UR45, URZ, 0x1, UP1 ;  /* 0x000000013f2d7887 */ /* 0x000fe40008800000 */
[----:B------:R-:W-:Y:S02]  /*14f0*/  UIADD3 UR46, UR50, UR49, URZ ;  /* 0x00000031322e7290 */ /* 0x000fe4000fffe03f */
[----:B------:R-:W-:Y:S02]  /*1500*/  ULOP3.LUT UR47, UR47, 0x18, URZ, 0x3c, !UPT ;  /* 0x000000182f2f7892 */ /* 0x000fe4000f8e3c3f */
[----:B------:R-:W-:-:S12]  /*1510*/  USEL UR48, URZ, 0x1, !UP0 ;  /* 0x000000013f307887 */ /* 0x000fd8000c000000 */
.L_x_417:
[----:B------:R-:W-:Y:S01]  /*1520*/  IMAD.U32 R3, RZ, RZ, UR45 ;  /* 0x0000002dff037e24 */ /* 0x000fe2000f8e00ff */
[----:B------:R-:W-:Y:S01]  /*1530*/  ULDC UR4, c[0x0][0x28c] ;  /* 0x0000a30000047ab9 */ /* 0x000fe20000000800 */
[----:B0-2---:R-:W-:Y:S01]  /*1540*/  IMAD.U32 R220, RZ, RZ, UR49 ;  /* 0x00000031ffdc7e24 */ /* 0x005fe2000f8e00ff */
[----:B------:R-:W-:Y:S02]  /*1550*/  ISETP.LT.AND P1, PT, RZ, UR4, PT ;  /* 0x00000004ff007c0c */ /* 0x000fe4000bf21270 */
[----:B------:R-:W-:-:S04]  /*1560*/  SHF.L.U32 R3, R3, 0x1f, RZ ;  /* 0x0000001f03037819 */ /* 0x000fc800000006ff */
[----:B------:R-:W0:Y:S02]  /*1570*/  SYNCS.PHASECHK.TRANS64.TRYWAIT P0, [R220+UR50], R3 ;  /* 0x00000003dc0075a7 */ /* 0x000e240008000172 */
[----:B0--34-:R-:W-:Y:S05]  /*1580*/  @!P0 BRA `(.L_x_14) ;  /* 0x00000110008c8947 */ /* 0x019fea0003800000 */
.L_x_439:
[----:B------:R-:W-:Y:S05]  /*1590*/  @P1 BRA `(.L_x_15) ;  /* 0x0000000000401947 */ /* 0x000fea0003800000 */
[----:B0-----:R-:W-:Y:S01]  /*15a0*/  MOV R0, 0x0 ;  /* 0x0000000000007802 */ /* 0x001fe20000000f00 */
[----:B------:R-:W-:Y:S01]  /*15b0*/  ULDC.64 UR4, c[0x4][0x68] ;  /* 0x01001a0000047ab9 */ /* 0x000fe20000000a00 */
[----:B------:R-:W-:Y:S01]  /*15c0*/  ULDC.64 UR6, c[0x4][0x8] ;  /* 0x0100020000067ab9 */ /* 0x000fe20000000a00 */
[----:B------:R-:W-:Y:S01]  /*15d0*/  IMAD.U32 R4, RZ, RZ, UR4 ;  /* 0x00000004ff047e24 */ /* 0x000fe2000f8e00ff */
[----:B------:R0:W1:Y:S01]  /*15e0*/  LDC.64 R14, c[0x4][R0] ;  /* 0x01000000000e7b82 */ /* 0x0000620000000a00 */
[----:B------:R-:W-:Y:S01]  /*15f0*/  MOV R5, UR5 ;  /* 0x0000000500057c02 */ /* 0x000fe20008000f00 */
[----:B------:R-:W-:Y:S01]  /*1600*/  ULDC.64 UR4, c[0x4][0x70] ;  /* 0x01001c0000047ab9 */ /* 0x000fe20000000a00 */
[----:B------:R-:W-:Y:S01]  /*1610*/  IMAD.U32 R10, RZ, RZ, UR6 ;  /* 0x00000006ff0a7e24 */ /* 0x000fe2000f8e00ff */
[----:B------:R-:W-:Y:S01]  /*1620*/  MOV R8, 0x1e1 ;  /* 0x000001e100087802 */ /* 0x000fe20000000f00 */
[----:B------:R-:W-:Y:S02]  /*1630*/  IMAD.U32 R6, RZ, RZ, UR4 ;  /* 0x00000004ff067e24 */ /* 0x000fe4000f8e00ff */
[----:B------:R-:W-:-:S02]  /*1640*/  IMAD.U32 R7, RZ, RZ, UR5 ;  /* 0x00000005ff077e24 */ /* 0x000fc4000f8e00ff */
[----:B------:R-:W-:Y:S02]  /*1650*/  IMAD.U32 R11, RZ, RZ, UR7 ;  /* 0x00000007ff0b7e24 */ /* 0x000fe4000f8e00ff */
[----:B------:R-:W-:Y:S02]  /*1660*/  IMAD.MOV.U32 R12, RZ, RZ, 0x1 ;  /* 0x00000001ff0c7424 */ /* 0x000fe400078e00ff */
[----:B0-----:R-:W-:-:S07]  /*1670*/  IMAD.MOV.U32 R13, RZ, RZ, RZ ;  /* 0x000000ffff0d7224 */ /* 0x001fce00078e00ff */
[----:B------:R-:W-:-:S07]  /*1680*/  LEPC R20, `(.L_x_15) ;  /* 0x000000001014794e */ /* 0x000fce0000000000 */
[----:B-1---5:R-:W-:Y:S05]  /*1690*/  CALL.ABS.NOINC R14 ;  /* 0x000000000e007343 */ /* 0x022fea0003c00000 */
.L_x_15:
[----:B------:R-:W-:-:S06]  /*16a0*/  ULOP3.LUT UR4, UR36, 0x1, URZ, 0xfc, !UPT ;  /* 0x0000000124047892 */ /* 0x000fcc000f8efc3f */
[----:B0-----:R-:W-:-:S05]  /*16b0*/  IMAD.U32 R0, RZ, RZ, UR4 ;  /* 0x00000004ff007e24 */ /* 0x001fca000f8e00ff */
[----:B------:R-:W-:-:S13]  /*16c0*/  ISETP.NE.AND P0, PT, R0, 0x3, PT ;  /* 0x000000030000780c */ /* 0x000fda0003f05270 */
[----:B------:R-:W-:Y:S05]  /*16d0*/  @!P0 BRA `(.L_x_16) ;  /* 0x0000000000048947 */ /* 0x000fea0003800000 */
[----:B------:R-:W-:Y:S01]  /*16e0*/  BPT.TRAP 0x1 ;  /* 0x000000040000795c */ /* 0x000fe20000300000 */
.L_x_16:
[----:B------:R-:W-:Y:S01]  /*16f0*/  IMAD.U32 R3, RZ, RZ, UR42 ;  /* 0x0000002aff037e24 */ /* 0x000fe2000f8e00ff */
[----:B------:R-:W-:-:S04]  /*1700*/  MOV R0, UR48 ;  /* 0x0000003000007c02 */ /* 0x000fc80008000f00 */
[----:B------:R-:W-:Y:S02]  /*1710*/  LEA R3, R3, UR41, 0x3 ;  /* 0x0000002903037c11 */ /* 0x000fe4000f8e18ff */
[----:B------:R-:W-:-:S04]  /*1720*/  SHF.L.U32 R0, R0, 0x1f, RZ ;  /* 0x0000001f00007819 */ /* 0x000fc800000006ff */
[----:B------:R0:W1:Y:S01]  /*1730*/  SYNCS.PHASECHK.TRANS64.TRYWAIT P1, [R3+URZ], R0 ;  /* 0x00000000030075a7 */ /* 0x000062000802017f */
[----:B------:R-:W-:Y:S05]  /*1740*/  @!P0 BRA `(.L_x_17) ;  /* 0x0000000000048947 */ /* 0x000fea0003800000 */
[----:B------:R-:W-:Y:S01]  /*1750*/  BPT.TRAP 0x1 ;  /* 0x000000040000795c */ /* 0x000fe20000300000 */
.L_x_17:
[----:B------:R-:W-:-:S05]  /*1760*/  IMAD.U32 R4, RZ, RZ, UR43 ;  /* 0x0000002bff047e24 */ /* 0x000fca000f8e00ff */
[----:B------:R-:W-:Y:S01]  /*1770*/  ISETP.GE.AND P2, PT, R4, 0x1, PT ;  /* 0x000000010400780c */ /* 0x000fe20003f46270 */
[----:B-1----:R-:W-:-:S12]  /*1780*/  @P1 BRA `(.L_x_18) ;  /* 0x0000000000081947 */ /* 0x002fd80003800000 */
[----:B------:R-:W1:Y:S02]  /*1790*/  SYNCS.PHASECHK.TRANS64.TRYWAIT P1, [R3+URZ], R0 ;  /* 0x00000000030075a7 */ /* 0x000e64000802017f */
[----:B-1----:R-:W-:Y:S05]  /*17a0*/  @!P1 BRA `(.L_x_19) ;  /* 0x00000110001c9947 */ /* 0x002fea0003800000 */
.L_x_18:
[----:B------:R-:W-:Y:S05]  /*17b0*/  WARPSYNC.ALL ;  /* 0x0000000000007948 */ /* 0x000fea0003800000 */
[----:B------:R-:W-:Y:S01]  /*17c0*/  UIADD3 UR5, UR41, 0x180, URZ ;  /* 0x0000018029057890 */ /* 0x000fe2000fffe03f */
[----:B------:R-:W-:Y:S01]  /*17d0*/  WARPGROUP.ARRIVE ;  /* 0x00000000000079c5 */ /* 0x000fe20000000000 */
[----:B------:R-:W-:Y:S02]  /*17e0*/  UIADD3 UR4, UR41, 0x8180, URZ ;  /* 0x0000818029047890 */ /* 0x000fe4000fffe03f */
[----:B------:R-:W-:Y:S02]  /*17f0*/  USHF.R.U32.HI UR5, URZ, 0x4, UR5 ;  /* 0x000000043f057899 */ /* 0x000fe40008011605 */
[----:B------:R-:W-:-:S02]  /*1800*/  USHF.R.U32.HI UR4, URZ, 0x4, UR4 ;  /* 0x000000043f047899 */ /* 0x000fc40008011604 */
[----:B------:R-:W-:Y:S02]  /*1810*/  ULOP3.LUT UR5, UR5, 0x3fff, URZ, 0xc0, !UPT ;  /* 0x00003fff05057892 */ /* 0x000fe4000f8ec03f */
[----:B------:R-:W-:Y:S02]  /*1820*/  ULOP3.LUT UR4, UR4, 0x3fff, URZ, 0xc0, !UPT ;  /* 0x00003fff04047892 */ /* 0x000fe4000f8ec03f */
[----:B------:R-:W-:Y:S02]  /*1830*/  ULOP3.LUT UR9, UR5, 0x10000, URZ, 0xfc, !UPT ;  /* 0x0001000005097892 */ /* 0x000fe4000f8efc3f */
[----:B------:R-:W-:Y:S02]  /*1840*/  ULOP3.LUT UR8, UR4, 0x10000, URZ, 0xfc, !UPT ;  /* 0x0001000004087892 */ /* 0x000fe4000f8efc3f */
[----:B------:R-:W-:Y:S02]  /*1850*/  ULEA UR11, UR42, UR9, 0x9 ;  /* 0x000000092a0b7291 */ /* 0x000fe4000f8e483f */
[----:B------:R-:W-:Y:S01]  /*1860*/  UIMAD UR10, UR42, 0xc00, UR8 ;  /* 0x00000c002a0a78a4 */ /* 0x000fe2000f8e0208 */
[----:B------:R-:W-:Y:S01]  /*1870*/  UMOV UR5, 0x40000040 ;  /* 0x4000004000057882 */ /* 0x000fe20000000000 */
[----:B------:R-:W-:-:S03]  /*1880*/  UMOV UR7, 0x40000040 ;  /* 0x4000004000077882 */ /* 0x000fc60000000000 */
[----:B------:R-:W-:Y:S02]  /*1890*/  UMOV UR4, UR11 ;  /* 0x0000000b00047c82 */ /* 0x000fe40008000000 */
[----:B------:R-:W-:Y:S02]  /*18a0*/  UMOV UR6, UR10 ;  /* 0x0000000a00067c82 */ /* 0x000fe40008000000 */
[----:B------:R-:W-:Y:S01]  /*18b0*/  HGMMA.64x192x16.F32 R120, gdesc[UR4], RZ, !UPT, gsb0 ;  /* 0x02e00000047879f0 */ /* 0x000fe2000c0008ff */
[----:B------:R-:W-:Y:S01]  /*18c0*/  UIADD3 UR6, UR10, 0x600, URZ ;  /* 0x000006000a067890 */ /* 0x000fe2000fffe03f */
[----:B------:R-:W-:Y:S01]  /*18d0*/  UMOV UR7, 0x40000040 ;  /* 0x4000004000077882 */ /* 0x000fe20000000000 */
[----:B------:R-:W-:Y:S02]  /*18e0*/  WARPGROUP.DEPBAR.LE gsb0, 0x0 ;  /* 0x00008000000079c5 */ /* 0x000fe40000010000 */
[----:B------:R-:W-:-:S15]  /*18f0*/  WARPGROUP.ARRIVE ;  /* 0x00000000000079c5 */ /* 0x000fde0000000000 */
[----:B------:R-:W-:Y:S01]  /*1900*/  HGMMA.64x192x16.F32 R24, gdesc[UR4], RZ, !UPT, gsb0 ;  /* 0x02e00000041879f0 */ /* 0x000fe2000c0008ff */
[----:B------:R-:W-:Y:S02]  /*1910*/  UIADD3 UR4, UR11, 0x2, URZ ;  /* 0x000000020b047890 */ /* 0x000fe4000fffe03f */
[----:B------:R-:W-:Y:S01]  /*1920*/  UIADD3 UR6, UR10, 0x2, URZ ;  /* 0x000000020a067890 */ /* 0x000fe2000fffe03f */
[----:B------:R-:W-:Y:S01]  /*1930*/  UMOV UR5, 0x40000040 ;  /* 0x4000004000057882 */ /* 0x000fe20000000000 */
[----:B------:R-:W-:Y:S01]  /*1940*/  UMOV UR7, 0x40000040 ;  /* 0x4000004000077882 */ /* 0x000fe20000000000 */
[----:B------:R-:W-:Y:S02]  /*1950*/  WARPGROUP.DEPBAR.LE gsb0, 0x0 ;  /* 0x00008000000079c5 */ /* 0x000fe40000010000 */
[----:B------:R-:W-:-:S12]  /*1960*/  WARPGROUP.ARRIVE ;  /* 0x00000000000079c5 */ /* 0x000fd80000000000 */
[----:B------:R-:W-:Y:S01]  /*1970*/  HGMMA.64x192x16.F32 R120, gdesc[UR4], R120, gsb0 ;  /* 0x02e00000047879f0 */ /* 0x000fe20008000878 */
[----:B------:R-:W-:Y:S01]  /*1980*/  UIADD3 UR6, UR10, 0x602, URZ ;  /* 0x000006020a067890 */ /* 0x000fe2000fffe03f */
[----:B------:R-:W-:Y:S01]  /*1990*/  UMOV UR7, 0x40000040 ;  /* 0x4000004000077882 */ /* 0x000fe20000000000 */
[----:B------:R-:W-:Y:S02]  /*19a0*/  WARPGROUP.DEPBAR.LE gsb0, 0x0 ;  /* 0x00008000000079c5 */ /* 0x000fe40000010000 */
[----:B------:R-:W-:-:S15]  /*19b0*/  WARPGROUP.ARRIVE ;  /* 0x00000000000079c5 */ /* 0x000fde0000000000 */
[----:B------:R-:W-:Y:S01]  /*19c0*/  HGMMA.64x192x16.F32 R24, gdesc[UR4], R24, gsb0 ;  /* 0x02e00000041879f0 */ /* 0x000fe20008000818 */
        /* <DEDUP_REMOVED lines=23> */
[----:B------:R-:W-:Y:S03]  /*1b40*/  HGMMA.64x192x16.F32 R24, gdesc[UR4], R24, gsb0 ;  /* 0x02e00000041879f0 */ /* 0x000fe60008000818 */
[----:B------:R-:W-:Y:S02]  /*1b50*/  WARPGROUP.DEPBAR.LE gsb0, 0x0 ;  /* 0x00008000000079c5 */ /* 0x000fe40000010000 */
[----:B------:R-:W-:Y:S05]  /*1b60*/  @!P2 BRA `(.L_x_20) ;  /* 0x000000040068a947 */ /* 0x000fea0003800000 */
[----:B------:R-:W-:Y:S01]  /*1b70*/  UIADD3 UR10, UR42, 0x1, URZ ;  /* 0x000000012a0a7890 */ /* 0x000fe2000fffe03f */
[----:B------:R-:W-:Y:S01]  /*1b80*/  UMOV UR11, UR43 ;  /* 0x0000002b000b7c82 */ /* 0x000fe20008000000 */
[----:B------:R-:W-:Y:S02]  /*1b90*/  UMOV UR12, UR42 ;  /* 0x0000002a000c7c82 */ /* 0x000fe40008000000 */
[----:B------:R-:W-:-:S04]  /*1ba0*/  UISETP.NE.AND UP0, UPT, UR10, 0x4, UPT ;  /* 0x000000040a00788c */ /* 0x000fc8000bf05270 */
[----:B------:R-:W-:Y:S02]  /*1bb0*/  USEL UR4, URZ, 0x1, UP0 ;  /* 0x000000013f047887 */ /* 0x000fe40008000000 */
[----:B------:R-:W-:Y:S02]  /*1bc0*/  USEL UR10, UR10, URZ, UP0 ;  /* 0x0000003f0a0a7287 */ /* 0x000fe40008000000 */
[----:B------:R-:W-:-:S06]  /*1bd0*/  ULOP3.LUT UR4, UR48, UR4, URZ, 0x3c, !UPT ;  /* 0x0000000430047292 */ /* 0x000fcc000f8e3c3f */
[----:B------:R-:W-:-:S07]  /*1be0*/  IMAD.U32 R4, RZ, RZ, UR4 ;  /* 0x00000004ff047e24 */ /* 0x000fce000f8e00ff */
.L_x_27:
[----:B------:R-:W-:Y:S05]  /*1bf0*/  @!P0 BRA `(.L_x_21) ;  /* 0x0000000000048947 */ /* 0x000fea0003800000 */
[----:B------:R-:W-:Y:S01]  /*1c00*/  BPT.TRAP 0x1 ;  /* 0x000000040000795c */ /* 0x000fe20000300000 */
.L_x_21:
[----:B------:R-:W-:Y:S01]  /*1c10*/  ULEA UR4, UR10, UR41, 0x3 ;  /* 0x000000290a047291 */ /* 0x000fe2000f8e183f */
[----:B01----:R-:W-:-:S08]  /*1c20*/  SHF.L.U32 R0, R4, 0x1f, RZ ;  /* 0x0000001f04007819 */ /* 0x003fd000000006ff */
[----:B------:R0:W1:Y:S01]  /*1c30*/  SYNCS.PHASECHK.TRANS64.TRYWAIT P1, [UR4], R0 ;  /* 0x00000000ff0075a7 */ /* 0x0000620008020144 */
[----:B------:R-:W-:Y:S05]  /*1c40*/  @!P0 BRA `(.L_x_22) ;  /* 0x0000000000048947 */ /* 0x000fea0003800000 */
[----:B------:R-:W-:Y:S01]  /*1c50*/  BPT.TRAP 0x1 ;  /* 0x000000040000795c */ /* 0x000fe20000300000 */
.L_x_22:
[----:B-1----:R-:W-:Y:S05]  /*1c60*/  @P1 BRA `(.L_x_23) ;  /* 0x0000000000081947 */ /* 0x002fea0003800000 */
[----:B------:R-:W1:Y:S02]  /*1c70*/  SYNCS.PHASECHK.TRANS64.TRYWAIT P1, [UR4], R0 ;  /* 0x00000000ff0075a7 */ /* 0x000e640008020144 */
[----:B-1----:R-:W-:Y:S05]  /*1c80*/  @!P1 BRA `(.L_x_24) ;  /* 0x0000010800f89947 */ /* 0x002fea0003800000 */
.L_x_23:
[----:B------:R-:W-:Y:S01]  /*1c90*/  ULEA UR14, UR10, UR9, 0x9 ;  /* 0x000000090a0e7291 */ /* 0x000fe2000f8e483f */
[----:B------:R-:W-:Y:S01]  /*1ca0*/  WARPGROUP.ARRIVE ;  /* 0x00000000000079c5 */ /* 0x000fe20000000000 */
[----:B------:R-:W-:Y:S01]  /*1cb0*/  UIMAD UR13, UR10, 0xc00, UR8 ;  /* 0x00000c000a0d78a4 */ /* 0x000fe2000f8e0208 */
[----:B------:R-:W-:Y:S01]  /*1cc0*/  UMOV UR5, 0x40000040 ;  /* 0x4000004000057882 */ /* 0x000fe20000000000 */
[----:B------:R-:W-:-:S03]  /*1cd0*/  UMOV UR7, 0x40000040 ;  /* 0x4000004000077882 */ /* 0x000fc60000000000 */
[----:B------:R-:W-:Y:S02]  /*1ce0*/  UMOV UR4, UR14 ;  /* 0x0000000e00047c82 */ /* 0x000fe40008000000 */
[----:B------:R-:W-:Y:S02]  /*1cf0*/  UMOV UR6, UR13 ;  /* 0x0000000d00067c82 */ /* 0x000fe40008000000 */
        /* <DEDUP_REMOVED lines=44> */
[----:B------:R-:W-:Y:S01]  /*1fc0*/  BPT.TRAP 0x1 ;  /* 0x000000040000795c */ /* 0x000fe20000300000 */
.L_x_25:
[----:B------:R-:W-:Y:S02]  /*1fd0*/  UISETP.GT.U32.AND UP0, UPT, UR36, 0x1, UPT ;  /* 0x000000012400788c */ /* 0x000fe4000bf04070 */
[----:B------:R-:W-:-:S04]  /*1fe0*/  ULEA UR4, UR12, UR41, 0x3 ;  /* 0x000000290c047291 */ /* 0x000fc8000f8e183f */
[----:B------:R-:W-:Y:S01]  /*1ff0*/  UIADD3 UR4, UR4, 0x20, URZ ;  /* 0x0000002004047890 */ /* 0x000fe2000fffe03f */
[----:B------:R-:W-:-:S03]  /*2000*/  PLOP3.LUT P1, PT, PT, PT, UP0, 0x80, 0x0 ;  /* 0x000000000000781c */ /* 0x000fc60003f2f008 */
[----:B------:R-:W-:-:S09]  /*2010*/  UPRMT UR4, URZ, 0x654, UR4 ;  /* 0x000006543f047896 */ /* 0x000fd20008000004 */
[----:B------:R-:W-:Y:S01]  /*2020*/  SYNCS.ARRIVE.TRANS64.RED.A1T0 RZ, [UR4], RZ ;  /* 0x000000ffffff79a7 */ /* 0x000fe20008100404 */
[----:B------:R-:W-:Y:S05]  /*2030*/  @P1 BRA `(.L_x_26) ;  /* 0x0000000000041947 */ /* 0x000fea0003800000 */
[----:B------:R-:W-:Y:S01]  /*2040*/  BPT.TRAP 0x1 ;  /* 0x000000040000795c */ /* 0x000fe20000300000 */
.L_x_26:
[----:B------:R-:W-:Y:S02]  /*2050*/  UISETP.GT.AND UP2, UPT, UR11, 0x1, UPT ;  /* 0x000000010b00788c */ /* 0x000fe4000bf44270 */
[----:B------:R-:W-:Y:S02]  /*2060*/  UIADD3 UR10, UR10, 0x1, URZ ;  /* 0x000000010a0a7890 */ /* 0x000fe4000fffe03f */
[----:B------:R-:W-:Y:S02]  /*2070*/  UIADD3 UR12, UR12, 0x1, URZ ;  /* 0x000000010c0c7890 */ /* 0x000fe4000fffe03f */
[----:B------:R-:W-:Y:S01]  /*2080*/  PLOP3.LUT P1, PT, PT, PT, UP2, 0x80, 0x0 ;  /* 0x000000000000781c */ /* 0x000fe20003f2f028 */
[----:B------:R-:W-:Y:S02]  /*2090*/  UISETP.NE.AND UP0, UPT, UR10, 0x4, UPT ;  /* 0x000000040a00788c */ /* 0x000fe4000bf05270 */
[----:B------:R-:W-:Y:S02]  /*20a0*/  UISETP.NE.AND UP1, UPT, UR12, 0x4, UPT ;  /* 0x000000040c00788c */ /* 0x000fe4000bf25270 */
[----:B------:R-:W-:-:S02]  /*20b0*/  USEL UR4, URZ, 0x1, UP0 ;  /* 0x000000013f047887 */ /* 0x000fc40008000000 */
[----:B------:R-:W-:Y:S02]  /*20c0*/  UIADD3 UR11, UR11, -0x1, URZ ;  /* 0xffffffff0b0b7890 */ /* 0x000fe4000fffe03f */
[----:B------:R-:W-:Y:S02]  /*20d0*/  USEL UR10, UR10, URZ, UP0 ;  /* 0x0000003f0a0a7287 */ /* 0x000fe40008000000 */
[----:B------:R-:W-:Y:S01]  /*20e0*/  USEL UR12, UR12, URZ, UP1 ;  /* 0x0000003f0c0c7287 */ /* 0x000fe20008800000 */
[----:B------:R-:W-:Y:S01]  /*20f0*/  LOP3.LUT R4, R4, UR4, RZ, 0x3c, !PT ;  /* 0x0000000404047c12 */ /* 0x000fe2000f8e3cff */
[----:B------:R-:W-:Y:S10]  /*2100*/  @P1 BRA `(.L_x_27) ;  /* 0xfffffff800b81947 */ /* 0x000ff4000383ffff */
.L_x_20:
[----:B01----:R-:W0:Y:S01]  /*2110*/  LDC R0, c[0x0][0x28c] ;  /* 0x0000a300ff007b82 */ /* 0x003e220000000800 */
[----:B------:R-:W-:-:S04]  /*2120*/  IMAD.U32 R3, RZ, RZ, UR44 ;  /* 0x0000002cff037e24 */ /* 0x000fc8000f8e00ff */
[----:B------:R1:W-:Y:S01]  /*2130*/  SYNCS.ARRIVE.TRANS64.A1T0 RZ, [R3+UR49], RZ ;  /* 0x000000ff03ff79a7 */ /* 0x0003e20008100031 */
[----:B0-----:R-:W-:-:S13]  /*2140*/  ISETP.GE.AND P1, PT, R0, 0x1, PT ;  /* 0x000000010000780c */ /* 0x001fda0003f26270 */
[----:B-1----:R-:W-:Y:S05]  /*2150*/  @!P1 BRA `(.L_x_28) ;  /* 0x0000000000309947 */ /* 0x002fea0003800000 */
[----:B------:R-:W-:Y:S05]  /*2160*/  @!P0 BRA `(.L_x_29) ;  /* 0x0000000000048947 */ /* 0x000fea0003800000 */
[----:B------:R-:W-:Y:S01]  /*2170*/  BPT.TRAP 0x1 ;  /* 0x000000040000795c */ /* 0x000fe20000300000 */
.L_x_29:
[----:B------:R-:W-:Y:S02]  /*2180*/  UIADD3 UR4, UR43, UR42, URZ ;  /* 0x0000002a2b047290 */ /* 0x000fe4000fffe03f */
[----:B------:R-:W-:Y:S02]  /*2190*/  UISETP.GT.U32.AND UP0, UPT, UR36, 0x1, UPT ;  /* 0x000000012400788c */ /* 0x000fe4000bf04070 */
[----:B------:R-:W-:-:S04]  /*21a0*/  USHF.L.U32 UR4, UR4, 0x3, URZ ;  /* 0x0000000304047899 */ /* 0x000fc8000800063f */
[----:B------:R-:W-:Y:S01]  /*21b0*/  ULOP3.LUT UR4, UR4, 0x18, URZ, 0xc0, !UPT ;  /* 0x0000001804047892 */ /* 0x000fe2000f8ec03f */
[----:B------:R-:W-:-:S03]  /*21c0*/  PLOP3.LUT P0, PT, PT, PT, UP0, 0x80, 0x0 ;  /* 0x000000000000781c */ /* 0x000fc60003f0f008 */
[----:B------:R-:W-:-:S04]  /*21d0*/  UIADD3 UR4, UR41, 0x20, UR4 ;  /* 0x0000002029047890 */ /* 0x000fc8000fffe004 */
[----:B------:R-:W-:-:S09]  /*21e0*/  UPRMT UR4, URZ, 0x654, UR4 ;  /* 0x000006543f047896 */ /* 0x000fd20008000004 */
[----:B------:R-:W-:Y:S01]  /*21f0*/  SYNCS.ARRIVE.TRANS64.RED.A1T0 RZ, [UR4], RZ ;  /* 0x000000ffffff79a7 */ /* 0x000fe20008100404 */
[----:B------:R-:W-:Y:S05]  /*2200*/  @P0 BRA `(.L_x_28) ;  /* 0x0000000000040947 */ /* 0x000fea0003800000 */
[----:B------:R-:W-:Y:S01]  /*2210*/  BPT.TRAP 0x1 ;  /* 0x000000040000795c */ /* 0x000fe20000300000 */
.L_x_28:
[----:B------:R-:W-:Y:S01]  /*2220*/  IMAD.U32 R7, RZ, RZ, UR45 ;  /* 0x0000002dff077e24 */ /* 0x000fe2000f8e00ff */
[----:B------:R-:W-:Y:S01]  /*2230*/  UIADD3 UR42, UR40, UR42, URZ ;  /* 0x0000002a282a7290 */ /* 0x000fe2000fffe03f */
[----:B------:R-:W0:Y:S01]  /*2240*/  LDC R15, c[0x0][0x288] ;  /* 0x0000a200ff0f7b82 */ /* 0x000e220000000800 */
[----:B------:R-:W-:Y:S02]  /*2250*/  SHF.L.U32 R4, R219, 0x1, RZ ;  /* 0x00000001db047819 */ /* 0x000fe400000006ff */
[----:B------:R-:W-:Y:S01]  /*2260*/  SHF.L.U32 R7, R7, 0x1f, RZ ;  /* 0x0000001f07077819 */ /* 0x000fe200000006ff */
[----:B------:R-:W-:Y:S01]  /*2270*/  USHF.R.U32.HI UR4, URZ, 0x2, UR42 ;  /* 0x000000023f047899 */ /* 0x000fe2000801162a */
[----:B------:R-:W-:Y:S01]  /*2280*/  SHF.R.S32.HI R3, RZ, 0x1f, R19 ;  /* 0x0000001fff037819 */ /* 0x000fe20000011413 */
[----:B------:R-:W-:Y:S01]  /*2290*/  UISETP.GT.U32.AND UP0, UPT, UR42, 0x3, UPT ;  /* 0x000000032a00788c */ /* 0x000fe2000bf04070 */
[----:B------:R-:W-:Y:S01]  /*22a0*/  SHF.R.S32.HI R5, RZ, 0x1f, R4 ;  /* 0x0000001fff057819 */ /* 0x000fe20000011404 */
[----:B------:R-:W1:Y:S01]  /*22b0*/  SYNCS.PHASECHK.TRANS64.TRYWAIT P0, [R220+UR50+0x10], R7 ;  /* 0x00001007dc0075a7 */ /* 0x000e620008000172 */
[----:B------:R-:W-:-:S02]  /*22c0*/  ULOP3.LUT UR4, UR4, 0x1, URZ, 0xc0, !UPT ;  /* 0x0000000104047892 */ /* 0x000fc4000f8ec03f */
[----:B------:R-:W-:Y:S02]  /*22d0*/  UISETP.LT.U32.AND UP0, UPT, UR40, 0x4, UP0 ;  /* 0x000000042800788c */ /* 0x000fe40008701070 */
[----:B------:R-:W-:Y:S02]  /*22e0*/  UISETP.NE.U32.AND UP1, UPT, UR4, 0x1, UPT ;  /* 0x000000010400788c */ /* 0x000fe4000bf25070 */
[----:B------:R-:W-:Y:S02]  /*22f0*/  USEL UR5, URZ, 0x1, !UP0 ;  /* 0x000000013f057887 */ /* 0x000fe4000c000000 */
[----:B------:R-:W-:Y:S02]  /*2300*/  UISETP.GT.U32.AND UP1, UPT, UR40, 0x3, !UP1 ;  /* 0x000000032800788c */ /* 0x000fe4000cf24070 */
[----:B------:R-:W-:Y:S02]  /*2310*/  ULOP3.LUT UR42, UR42, 0x3, URZ, 0xc0, !UPT ;  /* 0x000000032a2a7892 */ /* 0x000fe4000f8ec03f */
[----:B------:R-:W-:-:S04]  /*2320*/  USEL UR4, URZ, 0x1, !UP1 ;  /* 0x000000013f047887 */ /* 0x000fc8000c800000 */
[----:B------:R-:W-:Y:S01]  /*2330*/  ULOP3.LUT UR48, UR4, UR48, UR5, 0x96, !UPT ;  /* 0x0000003004307292 */ /* 0x000fe2000f8e9605 */
[----:B01----:R-:W-:Y:S11]  /*2340*/  @!P0 BRA `(.L_x_30) ;  /* 0x0000010400608947 */ /* 0x003ff60003800000 */
.L_x_440:
[----:B------:R-:W-:Y:S01]  /*2350*/  ULDC.64 UR4, c[0x0][0x5d0] ;  /* 0x0001740000047ab9 */ /* 0x000fe20000000a00 */
[----:B------:R-:W-:Y:S02]  /*2360*/  IMAD R8, R2, 0x180, RZ ;  /* 0x0000018002087824 */ /* 0x000fe400078e02ff */
[----:B0-----:R-:W-:Y:S02]  /*2370*/  IMAD R0, R3, UR4, RZ ;  /* 0x0000000403007c24 */ /* 0x001fe4000f8e02ff */
[C---:B------:R-:W-:Y:S01]  /*2380*/  IMAD.WIDE.U32 R6, R19.reuse, UR4, R4 ;  /* 0x0000000413067c25 */ /* 0x040fe2000f8e0004 */
[----:B------:R-:W-:Y:S01]  /*2390*/  SHF.R.S32.HI R9, RZ, 0x1f, R8 ;  /* 0x0000001fff097819 */ /* 0x000fe20000011408 */
[----:B------:R-:W-:Y:S02]  /*23a0*/  ULDC UR4, c[0x0][0x284] ;  /* 0x0000a10000047ab9 */ /* 0x000fe40000000800 */
[----:B------:R-:W-:Y:S01]  /*23b0*/  IMAD R11, R19, UR5, R0 ;  /* 0x00000005130b7c24 */ /* 0x000fe2000f8e0200 */
[----:B------:R-:W-:Y:S01]  /*23c0*/  IADD3 R10, P0, R8, R6, RZ ;  /* 0x00000006080a7210 */ /* 0x000fe20007f1e0ff */
[----:B------:R-:W-:-:S03]  /*23d0*/  IMAD.SHL.U32 R13, R18, 0x40, RZ ;  /* 0x00000040120d7824 */ /* 0x000fc600078e00ff */
[----:B------:R-:W-:Y:S02]  /*23e0*/  IADD3.X R11, R9, R7, R11, P0, !PT ;  /* 0x00000007090b7210 */ /* 0x000fe400007fe40b */
[----:B------:R-:W-:-:S04]  /*23f0*/  ISETP.GE.AND P0, PT, R13, UR4, PT ;  /* 0x000000040d007c0c */ /* 0x000fc8000bf06270 */
[----:B------:R-:W-:-:S13]  /*2400*/  ISETP.GE.OR P0, PT, R8, R15, P0 ;  /* 0x0000000f0800720c */ /* 0x000fda0000706670 */
[----:B------:R-:W-:Y:S05]  /*2410*/  @P0 BRA `(.L_x_31) ;  /* 0x000000ec001c0947 */ /* 0x000fea0003800000 */
[----:B------:R-:W0:Y:S01]  /*2420*/  LDC.64 R6, c[0x0][0x5c8] ;  /* 0x00017200ff067b82 */ /* 0x000e220000000a00 */
[----:B-----5:R-:W-:Y:S01]  /*2430*/  FSETP.NEU.AND P2, PT, R22, RZ, PT ;  /* 0x000000ff1600720b */ /* 0x020fe20003f4d000 */
[----:B------:R-:W-:Y:S01]  /*2440*/  IMAD R15, R219, -0x2, R15 ;  /* 0xfffffffedb0f7824 */ /* 0x000fe200078e020f */
[----:B------:R-:W-:Y:S01]  /*2450*/  BSSY B0, `(.L_x_31) ;  /* 0x0000ec3000007945 */ /* 0x000fe20003800000 */
[----:B------:R-:W-:Y:S02]  /*2460*/  IMAD.IADD R0, R218, 0x1, -R13 ;  /* 0x00000001da007824 */ /* 0x000fe400078e0a0d */
[----:B------:R-:W-:-:S04]  /*2470*/  IMAD.WIDE R12, R18, 0x40, R216 ;  /* 0x00000040120c7825 */ /* 0x000fc800078e02d8 */
[----:B------:R-:W-:-:S05]  /*2480*/  IMAD.IADD R2, R15, 0x1, -R8 ;  /* 0x000000010f027824 */ /* 0x000fca00078e0a08 */
[----:B------:R-:W-:-:S04]  /*2490*/  ISETP.GT.AND P0, PT, R2, RZ, PT ;  /* 0x000000ff0200720c */ /* 0x000fc80003f04270 */
[----:B------:R-:W-:Y:S01]  /*24a0*/  ISETP.GT.AND P1, PT, R0, RZ, P0 ;  /* 0x000000ff0000720c */ /* 0x000fe20000724270 */
[-C--:B0-----:R-:W-:Y:S02]  /*24b0*/  IMAD R14, R13, R6.reuse, RZ ;  /* 0x000000060d0e7224 */ /* 0x081fe400078e02ff */
[----:B------:R-:W-:-:S04]  /*24c0*/  IMAD.WIDE.U32 R10, R12, R6, R10 ;  /* 0x000000060c0a7225 */ /* 0x000fc800078e000a */
[----:B------:R-:W-:-:S04]  /*24d0*/  IMAD R15, R12, R7, R14 ;  /* 0x000000070c0f7224 */ /* 0x000fc800078e020e */
[----:B------:R-:W-:Y:S01]  /*24e0*/  IMAD.IADD R21, R11, 0x1, R15 ;  /* 0x000000010b157824 */ /* 0x000fe200078e020f */
[----:B------:R-:W-:Y:S06]  /*24f0*/  @!P2 BRA `(.L_x_32) ;  /* 0x0000009c0070a947 */ /* 0x000fec0003800000 */
[----:B------:R-:W0:Y:S01]  /*2500*/  LDC.64 R14, c[0x0][0x5b8] ;  /* 0x00016e00ff0e7b82 */ /* 0x000e220000000a00 */
[----:B------:R-:W-:Y:S02]  /*2510*/  ULDC.64 UR4, c[0x0][0x5c0] ;  /* 0x0001700000047ab9 */ /* 0x000fe40000000a00 */
[----:B------:R-:W-:-:S04]  /*2520*/  LEA R224, P2, R10, UR4, 0x1 ;  /* 0x000000040ae07c11 */ /* 0x000fc8000f8408ff */
[----:B------:R-:W-:Y:S01]  /*2530*/  LEA.HI.X R225, R10, UR5, R21, 0x1, P2 ;  /* 0x000000050ae17c11 */ /* 0x000fe200090f0c15 */
[----:B------:R-:W1:Y:S08]  /*2540*/  LDC.64 R220, c[0x0][0x5a8] ;  /* 0x00016a00ffdc7b82 */ /* 0x000e700000000a00 */
[----:B------:R-:W2:Y:S01]  /*2550*/  LDC.64 R20, c[0x0][0x5b0] ;  /* 0x00016c00ff147b82 */ /* 0x000ea20000000a00 */
[----:B0-----:R-:W-:-:S04]  /*2560*/  IMAD R10, R3, R14, RZ ;  /* 0x0000000e030a7224 */ /* 0x001fc800078e02ff */
[C---:B------:R-:W-:Y:S02]  /*2570*/  IMAD R15, R19.reuse, R15, R10 ;  /* 0x0000000f130f7224 */ /* 0x040fe400078e020a */
[----:B------:R-:W-:-:S03]  /*2580*/  IMAD.WIDE.U32 R10, R19, R14, R4 ;  /* 0x0000000e130a7225 */ /* 0x000fc600078e0004 */
[----:B------:R-:W-:-:S04]  /*2590*/  IADD3 R226, P2, R8, R10, RZ ;  /* 0x0000000a08e27210 */ /* 0x000fc80007f5e0ff */
[----:B------:R-:W-:Y:S01]  /*25a0*/  IADD3.X R227, R9, R11, R15, P2, !PT ;  /* 0x0000000b09e37210 */ /* 0x000fe200017fe40f */
[----:B--2---:R-:W-:-:S04]  /*25b0*/  IMAD R3, R13, R20, RZ ;  /* 0x000000140d037224 */ /* 0x004fc800078e02ff */
[C---:B------:R-:W-:Y:S02]  /*25c0*/  IMAD R3, R12.reuse, R21, R3 ;  /* 0x000000150c037224 */ /* 0x040fe400078e0203 */
[----:B------:R-:W-:-:S05]  /*25d0*/  IMAD.WIDE.U32 R10, R12, R20, R226 ;  /* 0x000000140c0a7225 */ /* 0x000fca00078e00e2 */
[----:B------:R-:W-:Y:S02]  /*25e0*/  IADD3 R11, R11, R3, RZ ;  /* 0x000000030b0b7210 */ /* 0x000fe40007ffe0ff */
[----:B-1----:R-:W-:-:S04]  /*25f0*/  LEA R228, P2, R10, R220, 0x1 ;  /* 0x000000dc0ae47211 */ /* 0x002fc800078408ff */
[----:B------:R-:W-:-:S05]  /*2600*/  LEA.HI.X R229, R10, R221, R11, 0x1, P2 ;  /* 0x000000dd0ae57211 */ /* 0x000fca00010f0c0b */
[----:B------:R-:W2:Y:S01]  /*2610*/  @P1 LDG.E.LTC128B.U16 R18, desc[UR54][R228.64] ;  /* 0x00000036e4121981 */ /* 0x000ea2000c1e1520 */
[----:B------:R-:W-:Y:S01]  /*2620*/  BSSY B1, `(.L_x_33) ;  /* 0x0000012000017945 */ /* 0x000fe20003800000 */
[----:B--2---:R-:W-:-:S05]  /*2630*/  HADD2.F32 R11, -RZ, R18.H0_H0 ;  /* 0x20000012ff0b7230 */ /* 0x004fca0000004100 */
[----:B------:R-:W-:-:S04]  /*2640*/  FMUL R11, R11, R22 ;  /* 0x000000160b0b7220 */ /* 0x000fc80000400000 */
[----:B------:R-:W-:-:S05]  /*2650*/  FFMA R11, R120, R23, R11 ;  /* 0x00000017780b7223 */ /* 0x000fca000000000b */
[----:B------:R-:W-:-:S04]  /*2660*/  F2FP.F16.F32.PACK_AB R11, RZ, R11 ;  /* 0x0000000bff0b723e */ /* 0x000fc800000000ff */
[----:B------:R-:W-:Y:S01]  /*2670*/  PRMT R120, R11, 0x7610, R120 ;  /* 0x000076100b787816 */ /* 0x000fe20000000078 */
[----:B------:R-:W-:-:S04]  /*2680*/  IMAD.WIDE.U32 R10, R12, R20, R8 ;  /* 0x000000140c0a7225 */ /* 0x000fc800078e0008 */
[----:B------:R0:W-:Y:S01]  /*2690*/  @P1 STG.E.U16 desc[UR54][R224.64], R120 ;  /* 0x00000078e0001986 */ /* 0x0001e2000c101536 */
[----:B------:R-:W-:-:S04]  /*26a0*/  IADD3 R222, P1, R4, R10, RZ ;  /* 0x0000000a04de7210 */ /* 0x000fc80007f3e0ff */
[----:B------:R-:W-:-:S03]  /*26b0*/  IADD3.X R223, R5, R3, R11, P1, !PT ;  /* 0x0000000305df7210 */ /* 0x000fc60000ffe40b */
[----:B------:R-:W-:-:S04]  /*26c0*/  IMAD.WIDE.U32 R222, R19, R14, R222 ;  /* 0x0000000e13de7225 */ /* 0x000fc800078e00de */
[----:B------:R-:W-:Y:S01]  /*26d0*/  IMAD.IADD R11, R15, 0x1, R223 ;  /* 0x000000010f0b7824 */ /* 0x000fe200078e02df */
[----:B------:R-:W-:-:S04]  /*26e0*/  LEA R10, P1, R222, R220, 0x1 ;  /* 0x000000dcde0a7211 */ /* 0x000fc800078208ff */
[----:B------:R-:W-:Y:S02]  /*26f0*/  LEA.HI.X R11, R222, R221, R11, 0x1, P1 ;  /* 0x000000ddde0b7211 */ /* 0x000fe400008f0c0b */
[----:B------:R-:W-:-:S04]  /*2700*/  ISETP.GT.AND P1, PT, R2, 0x1, PT ;  /* 0x000000010200780c */ /* 0x000fc80003f24270 */
[----:B------:R-:W-:-:S13]  /*2710*/  ISETP.GT.AND P2, PT, R0, RZ, P1 ;  /* 0x000000ff0000720c */ /* 0x000fda0000f44270 */
[----:B0-----:R-:W-:Y:S05]  /*2720*/  @!P2 BRA `(.L_x_34) ;  /* 0x000000000004a947 */ /* 0x001fea0003800000 */
[----:B------:R0:W5:Y:S02]  /*2730*/  LDG.E.LTC128B.U16 R18, desc[UR54][R10.64+0x2] ;  /* 0x000002360a127981 */ /* 0x000164000c1e1520 */
.L_x_34:
[----:B------:R-:W-:Y:S05]  /*2740*/  BSYNC B1 ;  /* 0x0000000000017941 */ /* 0x000fea0003800000 */
.L_x_33:
[----:B-----5:R-:W-:Y:S01]  /*2750*/  HADD2.F32 R13, -RZ, R18.H0_H0 ;  /* 0x20000012ff0d7230 */ /* 0x020fe20000004100 */
[----:B------:R-:W-:Y:S01]  /*2760*/  ISETP.GT.AND P0, PT, R0, 0x8, P0 ;  /* 0x000000080000780c */ /* 0x000fe20000704270 */
[----:B------:R-:W-:Y:S02]  /*2770*/  @P2 IMAD.MOV.U32 R222, RZ, RZ, R224 ;  /* 0x000000ffffde2224 */ /* 0x000fe400078e00e0 */
[----:B------:R-:W-:Y:S02]  /*2780*/  @P2 IMAD.MOV.U32 R223, RZ, RZ, R225 ;  /* 0x000000ffffdf2224 */ /* 0x000fe400078e00e1 */
[----:B------:R-:W-:-:S04]  /*2790*/  FMUL R120, R13, R22 ;  /* 0x000000160d787220 */ /* 0x000fc80000400000 */
[----:B------:R-:W-:Y:S01]  /*27a0*/  FFMA R120, R121, R23, R120 ;  /* 0x0000001779787223 */ /* 0x000fe20000000078 */
[----:B------:R-:W-:-:S04]  /*27b0*/  SHF.L.U64.HI R121, R20, 0x3, R21 ;  /* 0x0000000314797819 */ /* 0x000fc80000010215 */
[----:B------:R-:W-:-:S04]  /*27c0*/  F2FP.F16.F32.PACK_AB R120, RZ, R120 ;  /* 0x00000078ff78723e */ /* 0x000fc800000000ff */
[----:B------:R-:W-:Y:S01]  /*27d0*/  PRMT R13, R120, 0x7610, R13 ;  /* 0x00007610780d7816 */ /* 0x000fe2000000000d */
[----:B------:R-:W-:-:S04]  /*27e0*/  IMAD.SHL.U32 R120, R20, 0x8, RZ ;  /* 0x0000000814787824 */ /* 0x000fc800078e00ff */
[----:B------:R-:W-:Y:S01]  /*27f0*/  IMAD.WIDE.U32 R120, R12, R20, R120 ;  /* 0x000000140c787225 */ /* 0x000fe200078e0078 */
[----:B------:R1:W-:Y:S04]  /*2800*/  @P2 STG.E.U16 desc[UR54][R222.64+0x2], R13 ;  /* 0x0000020dde002986 */ /* 0x0003e8000c101536 */
[----:B------:R-:W-:Y:S02]  /*2810*/  IADD3 R21, R3, R121, RZ ;  /* 0x0000007903157210 */ /* 0x000fe40007ffe0ff */
[----:B------:R-:W-:-:S05]  /*2820*/  IADD3 R3, P2, R226, R120, RZ ;  /* 0x00000078e2037210 */ /* 0x000fca0007f5e0ff */
[----:B------:R-:W-:Y:S01]  /*2830*/  IMAD.X R226, R21, 0x1, R227, P2 ;  /* 0x0000000115e27824 */ /* 0x000fe200010e06e3 */
[----:B------:R-:W-:-:S04]  /*2840*/  LEA R12, P2, R3, R220, 0x1 ;  /* 0x000000dc030c7211 */ /* 0x000fc800078408ff */
[----:B-1----:R-:W-:-:S05]  /*2850*/  LEA.HI.X R13, R3, R221, R226, 0x1, P2 ;  /* 0x000000dd030d7211 */ /* 0x002fca00010f0ce2 */
[----:B------:R-:W2:Y:S01]  /*2860*/  @P0 LDG.E.LTC128B.U16 R18, desc[UR54][R12.64] ;  /* 0x000000360c120981 */ /* 0x000ea2000c1e1520 */
[----:B------:R-:W-:Y:S01]  /*2870*/  IADD3 R4, P2, P3, R4, R120, R8 ;  /* 0x0000007804047210 */ /* 0x000fe20007b5e008 */
[----:B------:R-:W-:Y:S01]  /*2880*/  BSSY B1, `(.L_x_35) ;  /* 0x0000011000017945 */ /* 0x000fe20003800000 */
[----:B------:R-:W-:Y:S02]  /*2890*/  SHF.L.U64.HI R7, R6, 0x4, R7 ;  /* 0x0000000406077819 */ /* 0x000fe40000010207 */
[----:B------:R-:W-:Y:S02]  /*28a0*/  IADD3.X R5, R5, R21, R9, P2, P3 ;  /* 0x0000001505057210 */ /* 0x000fe400017e6409 */
[----:B------:R-:W-:Y:S01]  /*28b0*/  ISETP.GT.AND P1, PT, R0, 0x8, P1 ;  /* 0x000000080000780c */ /* 0x000fe20000f24270 */
[----:B------:R-:W-:-:S04]  /*28c0*/  IMAD.WIDE.U32 R4, R19, R14, R4 ;  /* 0x0000000e13047225 */ /* 0x000fc800078e0004 */
[----:B------:R-:W-:Y:S01]  /*28d0*/  IMAD.IADD R15, R15, 0x1, R5 ;  /* 0x000000010f0f7824 */ /* 0x000fe200078e0205 */
[----:B------:R-:W-:-:S04]  /*28e0*/  LEA R220, P2, R4, R220, 0x1 ;  /* 0x000000dc04dc7211 */ /* 0x000fc800078408ff */
[----:B------:R-:W-:Y:S02]  /*28f0*/  LEA.HI.X R221, R4, R221, R15, 0x1, P2 ;  /* 0x000000dd04dd7211 */ /* 0x000fe400010f0c0f */
[----:B------:R-:W-:-:S05]  /*2900*/  LEA R6, P2, R6, R224, 0x4 ;  /* 0x000000e006067211 */ /* 0x000fca00078420ff */
[----:B------:R-:W-:Y:S02]  /*2910*/  IMAD.X R7, R7, 0x1, R225, P2 ;  /* 0x0000000107077824 */ /* 0x000fe400010e06e1 */
[----:B--2---:R-:W-:-:S05]  /*2920*/  HADD2.F32 R3, -RZ, R18.H0_H0 ;  /* 0x20000012ff037230 */ /* 0x004fca0000004100 */
[----:B------:R-:W-:-:S04]  /*2930*/  FMUL R3, R3, R22 ;  /* 0x0000001603037220 */ /* 0x000fc80000400000 */
[----:B------:R-:W-:-:S05]  /*2940*/  FFMA R3, R122, R23, R3 ;  /* 0x000000177a037223 */ /* 0x000fca0000000003 */
[----:B------:R-:W-:-:S05]  /*2950*/  F2FP.F16.F32.PACK_AB R3, RZ, R3 ;  /* 0x00000003ff03723e */ /* 0x000fca00000000ff */
[----:B------:R1:W-:Y:S01]  /*2960*/  @P0 STG.E.U16 desc[UR54][R6.64], R3 ;  /* 0x0000000306000986 */ /* 0x0003e2000c101536 */
[----:B------:R-:W-:Y:S05]  /*2970*/  @!P1 BRA `(.L_x_36) ;  /* 0x0000000000049947 */ /* 0x000fea0003800000 */
[----:B------:R2:W5:Y:S02]  /*2980*/  LDG.E.LTC128B.U16 R18, desc[UR54][R220.64+0x2] ;  /* 0x00000236dc127981 */ /* 0x000564000c1e1520 */
.L_x_36:
[----:B------:R-:W-:Y:S05]  /*2990*/  BSYNC B1 ;  /* 0x0000000000017941 */ /* 0x000fea0003800000 */
.L_x_35:
[----:B-1---5:R-:W-:Y:S01]  /*29a0*/  HADD2.F32 R3, -RZ, R18.H0_H0 ;  /* 0x20000012ff037230 */ /* 0x022fe20000004100 */
[----:B------:R-:W-:Y:S01]  /*29b0*/  @P1 MOV R5, R7 ;  /* 0x0000000700051202 */ /* 0x000fe20000000f00 */
[----:B------:R-:W-:Y:S01]  /*29c0*/  BSSY B1, `(.L_x_37) ;  /* 0x000000b000017945 */ /* 0x000fe20003800000 */
[----:B------:R-:W-:Y:S02]  /*29d0*/  ISETP.GT.AND P0, PT, R2, 0x8, PT ;  /* 0x000000080200780c */ /* 0x000fe40003f04270 */
[----:B------:R-:W-:Y:S02]  /*29e0*/  FMUL R4, R3, R22 ;  /* 0x0000001603047220 */ /* 0x000fe40000400000 */
[----:B------:R-:W-:Y:S02]  /*29f0*/  ISETP.GT.AND P2, PT, R0, RZ, P0 ;  /* 0x000000ff0000720c */ /* 0x000fe40000744270 */
[----:B------:R-:W-:-:S05]  /*2a00*/  FFMA R4, R123, R23, R4 ;  /* 0x000000177b047223 */ /* 0x000fca0000000004 */
[----:B------:R-:W-:-:S04]  /*2a10*/  F2FP.F16.F32.PACK_AB R4, RZ, R4 ;  /* 0x00000004ff04723e */ /* 0x000fc800000000ff */
[----:B------:R-:W-:Y:S01]  /*2a20*/  PRMT R3, R4, 0x7610, R3 ;  /* 0x0000761004037816 */ /* 0x000fe20000000003 */
[----:B------:R-:W-:-:S05]  /*2a30*/  @P1 IMAD.MOV.U32 R4, RZ, RZ, R6 ;  /* 0x000000ffff041224 */ /* 0x000fca00078e0006 */
[----:B------:R1:W-:Y:S01]  /*2a40*/  @P1 STG.E.U16 desc[UR54][R4.64+0x2], R3 ;  /* 0x0000020304001986 */ /* 0x0003e2000c101536 */
[----:B------:R-:W-:Y:S05]  /*2a50*/  @!P2 BRA `(.L_x_38) ;  /* 0x000000000004a947 */ /* 0x000fea0003800000 */
[----:B------:R3:W5:Y:S02]  /*2a60*/  LDG.E.LTC128B.U16 R18, desc[UR54][R10.64+0x10] ;  /* 0x000010360a127981 */ /* 0x000764000c1e1520 */
.L_x_38:
[----:B------:R-:W-:Y:S05]  /*2a70*/  BSYNC B1 ;  /* 0x0000000000017941 */ /* 0x000fea0003800000 */
.L_x_37:
[----:B-1---5:R-:W-:Y:S01]  /*2a80*/  HADD2.F32 R3, -RZ, R18.H0_H0 ;  /* 0x20000012ff037230 */ /* 0x022fe20000004100 */
[----:B------:R-:W-:Y:S01]  /*2a90*/  ISETP.GT.AND P1, PT, R2, 0x9, PT ;  /* 0x000000090200780c */ /* 0x000fe20003f24270 */
[----:B------:R-:W-:Y:S01]  /*2aa0*/  @P2 IMAD.MOV.U32 R4, RZ, RZ, R224 ;  /* 0x000000ffff042224 */ /* 0x000fe200078e00e0 */
[----:B------:R-:W-:Y:S01]  /*2ab0*/  BSSY B1, `(.L_x_39) ;  /* 0x0000009000017945 */ /* 0x000fe20003800000 */
[----:B------:R-:W-:Y:S02]  /*2ac0*/  @P2 IMAD.MOV.U32 R5, RZ, RZ, R225 ;  /* 0x000000ffff052224 */ /* 0x000fe400078e00e1 */
[----:B------:R-:W-:Y:S01]  /*2ad0*/  FMUL R3, R3, R22 ;  /* 0x0000001603037220 */ /* 0x000fe20000400000 */
[----:B------:R-:W-:-:S03]  /*2ae0*/  ISETP.GT.AND P3, PT, R0, RZ, P1 ;  /* 0x000000ff0000720c */ /* 0x000fc60000f64270 */
[----:B------:R-:W-:-:S05]  /*2af0*/  FFMA R3, R124, R23, R3 ;  /* 0x000000177c037223 */ /* 0x000fca0000000003 */
[----:B------:R-:W-:-:S05]  /*2b00*/  F2FP.F16.F32.PACK_AB R3, RZ, R3 ;  /* 0x00000003ff03723e */ /* 0x000fca00000000ff */
[----:B------:R1:W-:Y:S01]  /*2b10*/  @P2 STG.E.U16 desc[UR54][R4.64+0x10], R3 ;  /* 0x0000100304002986 */ /* 0x0003e2000c101536 */
[----:B------:R-:W-:Y:S05]  /*2b20*/  @!P3 BRA `(.L_x_40) ;  /* 0x000000000004b947 */ /* 0x000fea0003800000 */
[----:B------:R4:W5:Y:S02]  /*2b30*/  LDG.E.LTC128B.U16 R18, desc[UR54][R10.64+0x12] ;  /* 0x000012360a127981 */ /* 0x000964000c1e1520 */
.L_x_40:
[----:B------:R-:W-:Y:S05]  /*2b40*/  BSYNC B1 ;  /* 0x0000000000017941 */ /* 0x000fea0003800000 */
.L_x_39:
[----:B-1---5:R-:W-:Y:S01]  /*2b50*/  HADD2.F32 R3, -RZ, R18.H0_H0 ;  /* 0x20000012ff037230 */ /* 0x022fe20000004100 */
[----:B------:R-:W-:Y:S01]  /*2b60*/  ISETP.GT.AND P0, PT, R0, 0x8, P0 ;  /* 0x000000080000780c */ /* 0x000fe20000704270 */
[----:B------:R-:W-:Y:S01]  /*2b70*/  @P3 IMAD.MOV.U32 R5, RZ, RZ, R225 ;  /* 0x000000ffff053224 */ /* 0x000fe200078e00e1 */
[----:B------:R-:W-:Y:S02]  /*2b80*/  BSSY B1, `(.L_x_41) ;  /* 0x0000009000017945 */ /* 0x000fe40003800000 */
[----:B------:R-:W-:-:S04]  /*2b90*/  FMUL R4, R3, R22 ;  /* 0x0000001603047220 */ /* 0x000fc80000400000 */
[----:B------:R-:W-:-:S05]  /*2ba0*/  FFMA R4, R125, R23, R4 ;  /* 0x000000177d047223 */ /* 0x000fca0000000004 */
[----:B------:R-:W-:-:S04]  /*2bb0*/  F2FP.F16.F32.PACK_AB R4, RZ, R4 ;  /* 0x00000004ff04723e */ /* 0x000fc800000000ff */
[----:B------:R-:W-:Y:S01]  /*2bc0*/  PRMT R3, R4, 0x7610, R3 ;  /* 0x0000761004037816 */ /* 0x000fe20000000003 */
[----:B------:R-:W-:-:S05]  /*2bd0*/  @P3 IMAD.MOV.U32 R4, RZ, RZ, R224 ;  /* 0x000000ffff043224 */ /* 0x000fca00078e00e0 */
[----:B------:R1:W-:Y:S01]  /*2be0*/  @P3 STG.E.U16 desc[UR54][R4.64+0x12], R3 ;  /* 0x0000120304003986 */ /* 0x0003e2000c101536 */
[----:B------:R-:W-:Y:S05]  /*2bf0*/  @!P0 BRA `(.L_x_42) ;  /* 0x0000000000048947 */ /* 0x000fea0003800000 */
[----:B------:R0:W5:Y:S02]  /*2c00*/  LDG.E.LTC128B.U16 R18, desc[UR54][R220.64+0x10] ;  /* 0x00001036dc127981 */ /* 0x000164000c1e1520 */
.L_x_42:
[----:B------:R-:W-:Y:S05]  /*2c10*/  BSYNC B1 ;  /* 0x0000000000017941 */ /* 0x000fea0003800000 */
.L_x_41:
[----:B-1---5:R-:W-:Y:S01]  /*2c20*/  HADD2.F32 R3, -RZ, R18.H0_H0 ;  /* 0x20000012ff037230 */ /* 0x022fe20000004100 */
[----:B------:R-:W-:Y:S01]  /*2c30*/  @P0 MOV R4, R6 ;  /* 0x0000000600040202 */ /* 0x000fe20000000f00 */
[----:B------:R-:W-:Y:S01]  /*2c40*/  @P0 IMAD.MOV.U32 R5, RZ, RZ, R7 ;  /* 0x000000ffff050224 */ /* 0x000fe200078e0007 */
[----:B------:R-:W-:Y:S01]  /*2c50*/  ISETP.GT.AND P1, PT, R0, 0x8, P1 ;  /* 0x000000080000780c */ /* 0x000fe20000f24270 */
[----:B------:R-:W-:Y:S01]  /*2c60*/  BSSY B1, `(.L_x_43) ;  /* 0x0000007000017945 */ /* 0x000fe20003800000 */
[----:B------:R-:W-:-:S04]  /*2c70*/  FMUL R3, R3, R22 ;  /* 0x0000001603037220 */ /* 0x000fc80000400000 */
[----:B------:R-:W-:-:S05]  /*2c80*/  FFMA R3, R126, R23, R3 ;  /* 0x000000177e037223 */ /* 0x000fca0000000003 */
[----:B------:R-:W-:-:S05]  /*2c90*/  F2FP.F16.F32.PACK_AB R3, RZ, R3 ;  /* 0x00000003ff03723e */ /* 0x000fca00000000ff */
[----:B------:R1:W-:Y:S01]  /*2ca0*/  @P0 STG.E.U16 desc[UR54][R4.64+0x10], R3 ;  /* 0x0000100304000986 */ /* 0x0003e2000c101536 */
[----:B------:R-:W-:Y:S05]  /*2cb0*/  @!P1 BRA `(.L_x_44) ;  /* 0x0000000000049947 */ /* 0x000fea0003800000 */
[----:B------:R0:W5:Y:S02]  /*2cc0*/  LDG.E.LTC128B.U16 R18, desc[UR54][R220.64+0x12] ;  /* 0x00001236dc127981 */ /* 0x000164000c1e1520 */
.L_x_44:
[----:B------:R-:W-:Y:S05]  /*2cd0*/  BSYNC B1 ;  /* 0x0000000000017941 */ /* 0x000fea0003800000 */
.L_x_43:
[----:B-1---5:R-:W-:Y:S01]  /*2ce0*/  HADD2.F32 R3, -RZ, R18.H0_H0 ;  /* 0x20000012ff037230 */ /* 0x022fe20000004100 */
[----:B------:R-:W-:Y:S01]  /*2cf0*/  ISETP.GT.AND P0, PT, R2, 0x10, PT ;  /* 0x000000100200780c */ /* 0x000fe20003f04270 */
[----:B------:R-:W-:Y:S01]  /*2d00*/  @P1 IMAD.MOV.U32 R5, RZ, RZ, R7 ;  /* 0x000000ffff051224 */ /* 0x000fe200078e0007 */
[----:B------:R-:W-:Y:S02]  /*2d10*/  BSSY B1, `(.L_x_45) ;  /* 0x000000a000017945 */ /* 0x000fe40003800000 */
[----:B------:R-:W-:Y:S01]  /*2d20*/  FMUL R4, R3, R22 ;  /* 0x0000001603047220 */ /* 0x000fe20000400000 */
[----:B------:R-:W-:-:S03]  /*2d30*/  ISETP.GT.AND P2, PT, R0, RZ, P0 ;  /* 0x000000ff0000720c */ /* 0x000fc60000744270 */
[----:B------:R-:W-:-:S05]  /*2d40*/  FFMA R4, R127, R23, R4 ;  /* 0x000000177f047223 */ /* 0x000fca0000000004 */
[----:B------:R-:W-:-:S04]  /*2d50*/  F2FP.F16.F32.PACK_AB R4, RZ, R4 ;  /* 0x00000004ff04723e */ /* 0x000fc800000000ff */
[----:B------:R-:W-:Y:S01]  /*2d60*/  PRMT R3, R4, 0x7610, R3 ;  /* 0x0000761004037816 */ /* 0x000fe20000000003 */
[----:B------:R-:W-:-:S05]  /*2d70*/  @P1 IMAD.MOV.U32 R4, RZ, RZ, R6 ;  /* 0x000000ffff041224 */ /* 0x000fca00078e0006 */
[----:B------:R1:W-:Y:S01]  /*2d80*/  @P1 STG.E.U16 desc[UR54][R4.64+0x12], R3 ;  /* 0x0000120304001986 */ /* 0x0003e2000c101536 */
[----:B------:R-:W-:Y:S05]  /*2d90*/  @!P2 BRA `(.L_x_46) ;  /* 0x000000000004a947 */ /* 0x000fea0003800000 */
[----:B------:R0:W5:Y:S02]  /*2da0*/  LDG.E.LTC128B.U16 R18, desc[UR54][R10.64+0x20] ;  /* 0x000020360a127981 */ /* 0x000164000c1e1520 */
.L_x_46:
[----:B------:R-:W-:Y:S05]  /*2db0*/  BSYNC B1 ;  /* 0x0000000000017941 */ /* 0x000fea0003800000 */
.L_x_45:
[----:B-1---5:R-:W-:Y:S01]  /*2dc0*/  HADD2.F32 R3, -RZ, R18.H0_H0 ;  /* 0x20000012ff037230 */ /* 0x022fe20000004100 */
[----:B------:R-:W-:Y:S01]  /*2dd0*/  @P2 MOV R5, R225 ;  /* 0x000000e100052202 */ /* 0x000fe20000000f00 */
[----:B------:R-:W-:Y:S01]  /*2de0*/  @P2 IMAD.MOV.U32 R4, RZ, RZ, R224 ;  /* 0x000000ffff042224 */ /* 0x000fe200078e00e0 */
[----:B------:R-:W-:Y:S01]  /*2df0*/  ISETP.GT.AND P1, PT, R2, 0x11, PT ;  /* 0x000000110200780c */ /* 0x000fe20003f24270 */
[----:B------:R-:W-:Y:S01]  /*2e00*/  BSSY B1, `(.L_x_47) ;  /* 0x0000008000017945 */ /* 0x000fe20003800000 */
[----:B------:R-:W-:Y:S02]  /*2e10*/  FMUL R3, R3, R22 ;  /* 0x0000001603037220 */ /* 0x000fe40000400000 */
[----:B------:R-:W-:Y:S02]  /*2e20*/  ISETP.GT.AND P3, PT, R0, RZ, P1 ;  /* 0x000000ff0000720c */ /* 0x000fe40000f64270 */
[----:B------:R-:W-:-:S05]  /*2e30*/  FFMA R3, R128, R23, R3 ;  /* 0x0000001780037223 */ /* 0x000fca0000000003 */
[----:B------:R-:W-:-:S05]  /*2e40*/  F2FP.F16.F32.PACK_AB R3, RZ, R3 ;  /* 0x00000003ff03723e */ /* 0x000fca00000000ff */
[----:B------:R1:W-:Y:S01]  /*2e50*/  @P2 STG.E.U16 desc[UR54][R4.64+0x20], R3 ;  /* 0x0000200304002986 */ /* 0x0003e2000c101536 */
[----:B------:R-:W-:Y:S05]  /*2e60*/  @!P3 BRA `(.L_x_48) ;  /* 0x000000000004b947 */ /* 0x000fea0003800000 */
[----:B------:R0:W5:Y:S02]  /*2e70*/  LDG.E.LTC128B.U16 R18, desc[UR54][R10.64+0x22] ;  /* 0x000022360a127981 */ /* 0x000164000c1e1520 */
.L_x_48:
[----:B------:R-:W-:Y:S05]  /*2e80*/  BSYNC B1 ;  /* 0x0000000000017941 */ /* 0x000fea0003800000 */
.L_x_47:
        /* <DEDUP_REMOVED lines=12> */
.L_x_50:
[----:B------:R-:W-:Y:S05]  /*2f50*/  BSYNC B1 ;  /* 0x0000000000017941 */ /* 0x000fea0003800000 */
.L_x_49:
[----:B-1---5:R-:W-:Y:S01]  /*2f60*/  HADD2.F32 R3, -RZ, R18.H0_H0 ;  /* 0x20000012ff037230 */ /* 0x022fe20000004100 */
[----:B------:R-:W-:Y:S01]  /*2f70*/  ISETP.GT.AND P1, PT, R0, 0x8, P1 ;  /* 0x000000080000780c */ /* 0x000fe20000f24270 */
[----:B------:R-:W-:Y:S01]  /*2f80*/  @P0 IMAD.MOV.U32 R4, RZ, RZ, R6 ;  /* 0x000000ffff040224 */ /* 0x000fe200078e0006 */
[----:B------:R-:W-:Y:S01]  /*2f90*/  BSSY B1, `(.L_x_51) ;  /* 0x0000008000017945 */ /* 0x000fe20003800000 */
[----:B------:R-:W-:Y:S02]  /*2fa0*/  @P0 IMAD.MOV.U32 R5, RZ, RZ, R7 ;  /* 0x000000ffff050224 */ /* 0x000fe400078e0007 */
[----:B------:R-:W-:-:S04]  /*2fb0*/  FMUL R3, R3, R22 ;  /* 0x0000001603037220 */ /* 0x000fc80000400000 */
[----:B------:R-:W-:-:S05]  /*2fc0*/  FFMA R3, R130, R23, R3 ;  /* 0x0000001782037223 */ /* 0x000fca0000000003 */
[----:B------:R-:W-:-:S05]  /*2fd0*/  F2FP.F16.F32.PACK_AB R3, RZ, R3 ;  /* 0x00000003ff03723e */ /* 0x000fca00000000ff */
[----:B------:R1:W-:Y:S01]  /*2fe0*/  @P0 STG.E.U16 desc[UR54][R4.64+0x20], R3 ;  /* 0x0000200304000986 */ /* 0x0003e2000c101536 */
[----:B------:R-:W-:Y:S05]  /*2ff0*/  @!P1 BRA `(.L_x_52) ;  /* 0x0000000000049947 */ /* 0x000fea0003800000 */
[----:B------:R0:W5:Y:S02]  /*3000*/  LDG.E.LTC128B.U16 R18, desc[UR54][R220.64+0x22] ;  /* 0x00002236dc127981 */ /* 0x000164000c1e1520 */
.L_x_52:
[----:B------:R-:W-:Y:S05]  /*3010*/  BSYNC B1 ;  /* 0x0000000000017941 */ /* 0x000fea0003800000 */
.L_x_51:
        /* <DEDUP_REMOVED lines=8> */
[----:B------:R-:W-:Y:S02]  /*30a0*/  PRMT R3, R4, 0x7610, R3 ;  /* 0x0000761004037816 */ /* 0x000fe40000000003 */
[----:B------:R-:W-:-:S05]  /*30b0*/  @P1 MOV R4, R6 ;  /* 0x0000000600041202 */ /* 0x000fca0000000f00 */
[----:B------:R1:W-:Y:S01]  /*30c0*/  @P1 STG.E.U16 desc[UR54][R4.64+0x22], R3 ;  /* 0x0000220304001986 */ /* 0x0003e2000c101536 */
[----:B------:R-:W-:Y:S05]  /*30d0*/  @!P2 BRA `(.L_x_54) ;  /* 0x000000000004a947 */ /* 0x000fea0003800000 */
[----:B------:R0:W5:Y:S02]  /*30e0*/  LDG.E.LTC128B.U16 R18, desc[UR54][R10.64+0x30] ;  /* 0x000030360a127981 */ /* 0x000164000c1e1520 */
.L_x_54:
[----:B------:R-:W-:Y:S05]  /*30f0*/  BSYNC B1 ;  /* 0x0000000000017941 */ /* 0x000fea0003800000 */
.L_x_53:
        /* <DEDUP_REMOVED lines=12> */
.L_x_56:
[----:B------:R-:W-:Y:S05]  /*31c0*/  BSYNC B1 ;  /* 0x0000000000017941 */ /* 0x000fea0003800000 */
.L_x_55:
[----:B-1---5:R-:W-:Y:S01]  /*31d0*/  HADD2.F32 R3, -RZ, R18.H0_H0 ;  /* 0x20000012ff037230 */ /* 0x022fe20000004100 */
[----:B------:R-:W-:Y:S01]  /*31e0*/  @P3 MOV R5, R225 ;  /* 0x000000e100053202 */ /* 0x000fe20000000f00 */
[----:B------:R-:W-:Y:S01]  /*31f0*/  BSSY B1, `(.L_x_57) ;  /* 0x000000a000017945 */ /* 0x000fe20003800000 */
[----:B------:R-:W-:Y:S02]  /*3200*/  ISETP.GT.AND P0, PT, R0, 0x8, P0 ;  /* 0x000000080000780c */ /* 0x000fe40000704270 */
        /* <DEDUP_REMOVED lines=8> */
.L_x_58:
[----:B------:R-:W-:Y:S05]  /*3290*/  BSYNC B1 ;  /* 0x0000000000017941 */ /* 0x000fea0003800000 */
.L_x_57:
        /* <DEDUP_REMOVED lines=11> */
.L_x_60:
[----:B------:R-:W-:Y:S05]  /*3350*/  BSYNC B1 ;  /* 0x0000000000017941 */ /* 0x000fea0003800000 */
.L_x_59:
        /* <DEDUP_REMOVED lines=13> */
.L_x_62:
[----:B------:R-:W-:Y:S05]  /*3430*/  BSYNC B1 ;  /* 0x0000000000017941 */ /* 0x000fea0003800000 */
.L_x_61:
        /* <DEDUP_REMOVED lines=12> */
.L_x_64:
[----:B------:R-:W-:Y:S05]  /*3500*/  BSYNC B1 ;  /* 0x0000000000017941 */ /* 0x000fea0003800000 */
.L_x_63:
        /* <DEDUP_REMOVED lines=12> */
.L_x_66:
[----:B------:R-:W-:Y:S05]  /*35d0*/  BSYNC B1 ;  /* 0x0000000000017941 */ /* 0x000fea0003800000 */
.L_x_65:
        /* <DEDUP_REMOVED lines=11> */
.L_x_68:
[----:B------:R-:W-:Y:S05]  /*3690*/  BSYNC B1 ;  /* 0x0000000000017941 */ /* 0x000fea0003800000 */
.L_x_67:
        /* <DEDUP_REMOVED lines=13> */
.L_x_70:
[----:B------:R-:W-:Y:S05]  /*3770*/  BSYNC B1 ;  /* 0x0000000000017941 */ /* 0x000fea0003800000 */
.L_x_69:
        /* <DEDUP_REMOVED lines=12> */
.L_x_72:
[----:B------:R-:W-:Y:S05]  /*3840*/  BSYNC B1 ;  /* 0x0000000000017941 */ /* 0x000fea0003800000 */
.L_x_71:
[----:B-1---5:R-:W-:Y:S01]  /*3850*/  HADD2.F32 R3, -RZ, R18.H0_H0 ;  /* 0x20000012ff037230 */ /* 0x022fe20000004100 */
[----:B------:R-:W-:Y:S01]  /*3860*/  ISETP.GT.AND P0, PT, R0, 0x8, P0 ;  /* 0x000000080000780c */ /* 0x000fe20000704270 */
[----:B------:R-:W-:Y:S01]  /*3870*/  @P3 IMAD.MOV.U32 R5, RZ, RZ, R225 ;  /* 0x000000ffff053224 */ /* 0x000fe200078e00e1 */
[----:B------:R-:W-:Y:S02]  /*3880*/  BSSY B1, `(.L_x_73) ;  /* 0x0000009000017945 */ /* 0x000fe40003800000 */
[----:B------:R-:W-:-:S04]  /*3890*/  FMUL R4, R3, R22 ;  /* 0x0000001603047220 */ /* 0x000fc80000400000 */
[----:B------:R-:W-:-:S05]  /*38a0*/  FFMA R4, R141, R23, R4 ;  /* 0x000000178d047223 */ /* 0x000fca0000000004 */
[----:B------:R-:W-:-:S04]  /*38b0*/  F2FP.F16.F32.PACK_AB R4, RZ, R4 ;  /* 0x00000004ff04723e */ /* 0x000fc800000000ff */
[----:B------:R-:W-:Y:S02]  /*38c0*/  PRMT R3, R4, 0x7610, R3 ;  /* 0x0000761004037816 */ /* 0x000fe40000000003 */
[----:B------:R-:W-:-:S05]  /*38d0*/  @P3 MOV R4, R224 ;  /* 0x000000e000043202 */ /* 0x000fca0000000f00 */
[----:B------:R1:W-:Y:S01]  /*38e0*/  @P3 STG.E.U16 desc[UR54][R4.64+0x52], R3 ;  /* 0x0000520304003986 */ /* 0x0003e2000c101536 */
[----:B------:R-:W-:Y:S05]  /*38f0*/  @!P0 BRA `(.L_x_74) ;  /* 0x0000000000048947 */ /* 0x000fea0003800000 */
[----:B------:R0:W5:Y:S02]  /*3900*/  LDG.E.LTC128B.U16 R18, desc[UR54][R220.64+0x50] ;  /* 0x00005036dc127981 */ /* 0x000164000c1e1520 */
.L_x_74:
[----:B------:R-:W-:Y:S05]  /*3910*/  BSYNC B1 ;  /* 0x0000000000017941 */ /* 0x000fea0003800000 */
.L_x_73:
        /* <DEDUP_REMOVED lines=11> */
.L_x_76:
[----:B------:R-:W-:Y:S05]  /*39d0*/  BSYNC B1 ;  /* 0x0000000000017941 */ /* 0x000fea0003800000 */
.L_x_75:
        /* <DEDUP_REMOVED lines=13> */
.L_x_78:
[----:B------:R-:W-:Y:S05]  /*3ab0*/  BSYNC B1 ;  /* 0x0000000000017941 */ /* 0x000fea0003800000 */
.L_x_77:
        /* <DEDUP_REMOVED lines=12> */
.L_x_80:
[----:B------:R-:W-:Y:S05]  /*3b80*/  BSYNC B1 ;  /* 0x0000000000017941 */ /* 0x000fea0003800000 */
.L_x_79:
        /* <DEDUP_REMOVED lines=12> */
.L_x_82:
[----:B------:R-:W-:Y:S05]  /*3c50*/  BSYNC B1 ;  /* 0x0000000000017941 */ /* 0x000fea0003800000 */
.L_x_81:
        /* <DEDUP_REMOVED lines=11> */
.L_x_84:
[----:B------:R-:W-:Y:S05]  /*3d10*/  BSYNC B1 ;  /* 0x0000000000017941 */ /* 0x000fea0003800000 */
.L_x_83:
        /* <DEDUP_REMOVED lines=13> */
.L_x_86:
[----:B------:R-:W-:Y:S05]  /*3df0*/  BSYNC B1 ;  /* 0x0000000000017941 */ /* 0x000fea0003800000 */
.L_x_85:
        /* <DEDUP_REMOVED lines=12> */
.L_x_88:
[----:B------:R-:W-:Y:S05]  /*3ec0*/  BSYNC B1 ;  /* 0x0000000000017941 */ /* 0x000fea0003800000 */
.L_x_87:
        /* <DEDUP_REMOVED lines=12> */
.L_x_90:
[----:B------:R-:W-:Y:S05]  /*3f90*/  BSYNC B1 ;  /* 0x0000000000017941 */ /* 0x000fea0003800000 */
.L_x_89:
        /* <DEDUP_REMOVED lines=11> */
.L_x_92:
[----:B------:R-:W-:Y:S05]  /*4050*/  BSYNC B1 ;  /* 0x0000000000017941 */ /* 0x000fea0003800000 */
.L_x_91:
        /* <DEDUP_REMOVED lines=13> */
.L_x_94:
[----:B------:R-:W-:Y:S05]  /*4130*/  BSYNC B1 ;  /* 0x0000000000017941 */ /* 0x000fea0003800000 */
.L_x_93:
        /* <DEDUP_REMOVED lines=12> */
.L_x_96:
[----:B------:R-:W-:Y:S05]  /*4200*/  BSYNC B1 ;  /* 0x0000000000017941 */ /* 0x000fea0003800000 */
.L_x_95:
        /* <DEDUP_REMOVED lines=12> */
.L_x_98:
[----:B------:R-:W-:Y:S05]  /*42d0*/  BSYNC B1 ;  /* 0x0000000000017941 */ /* 0x000fea0003800000 */
.L_x_97:
        /* <DEDUP_REMOVED lines=11> */
.L_x_100:
[----:B------:R-:W-:Y:S05]  /*4390*/  BSYNC B1 ;  /* 0x0000000000017941 */ /* 0x000fea0003800000 */
.L_x_99:
        /* <DEDUP_REMOVED lines=13> */
.L_x_102:
[----:B------:R-:W-:Y:S05]  /*4470*/  BSYNC B1 ;  /* 0x0000000000017941 */ /* 0x000fea0003800000 */
.L_x_101:
        /* <DEDUP_REMOVED lines=12> */
.L_x_104:
[----:B------:R-:W-:Y:S05]  /*4540*/  BSYNC B1 ;  /* 0x0000000000017941 */ /* 0x000fea0003800000 */
.L_x_103:
        /* <DEDUP_REMOVED lines=12> */
.L_x_106:
[----:B------:R-:W-:Y:S05]  /*4610*/  BSYNC B1 ;  /* 0x0000000000017941 */ /* 0x000fea0003800000 */
.L_x_105:
        /* <DEDUP_REMOVED lines=11> */
.L_x_108:
[----:B------:R-:W-:Y:S05]  /*46d0*/  BSYNC B1 ;  /* 0x0000000000017941 */ /* 0x000fea0003800000 */
.L_x_107:
        /* <DEDUP_REMOVED lines=13> */
.L_x_110:
[----:B------:R-:W-:Y:S05]  /*47b0*/  BSYNC B1 ;  /* 0x0000000000017941 */ /* 0x000fea0003800000 */
.L_x_109:
        /* <DEDUP_REMOVED lines=12> */
.L_x_112:
[----:B------:R-:W-:Y:S05]  /*4880*/  BSYNC B1 ;  /* 0x0000000000017941 */ /* 0x000fea0003800000 */
.L_x_111:
        /* <DEDUP_REMOVED lines=12> */
.L_x_114:
[----:B------:R-:W-:Y:S05]  /*4950*/  BSYNC B1 ;  /* 0x0000000000017941 */ /* 0x000fea0003800000 */
.L_x_113:
        /* <DEDUP_REMOVED lines=11> */
.L_x_116:
[----:B------:R-:W-:Y:S05]  /*4a10*/  BSYNC B1 ;  /* 0x0000000000017941 */ /* 0x000fea0003800000 */
.L_x_115:
        /* <DEDUP_REMOVED lines=13> */
.L_x_118:
[----:B------:R-:W-:Y:S05]  /*4af0*/  BSYNC B1 ;  /* 0x0000000000017941 */ /* 0x000fea0003800000 */
.L_x_117:
        /* <DEDUP_REMOVED lines=12> */
.L_x_120:
[----:B------:R-:W-:Y:S05]  /*4bc0*/  BSYNC B1 ;  /* 0x0000000000017941 */ /* 0x000fea0003800000 */
.L_x_119:
        /* <DEDUP_REMOVED lines=12> */
.L_x_122:
[----:B------:R-:W-:Y:S05]  /*4c90*/  BSYNC B1 ;  /* 0x0000000000017941 */ /* 0x000fea0003800000 */
.L_x_121:
        /* <DEDUP_REMOVED lines=11> */
.L_x_124:
[----:B------:R-:W-:Y:S05]  /*4d50*/  BSYNC B1 ;  /* 0x0000000000017941 */ /* 0x000fea0003800000 */
.L_x_123:
        /* <DEDUP_REMOVED lines=13> */
.L_x_126:
[----:B------:R-:W-:Y:S05]  /*4e30*/  BSYNC B1 ;  /* 0x0000000000017941 */ /* 0x000fea0003800000 */
.L_x_125:
        /* <DEDUP_REMOVED lines=12> */
.L_x_128:
[----:B------:R-:W-:Y:S05]  /*4f00*/  BSYNC B1 ;  /* 0x0000000000017941 */ /* 0x000fea0003800000 */
.L_x_127:
        /* <DEDUP_REMOVED lines=12> */
.L_x_130:
[----:B------:R-:W-:Y:S05]  /*4fd0*/  BSYNC B1 ;  /* 0x0000000000017941 */ /* 0x000fea0003800000 */
.L_x_129:
        /* <DEDUP_REMOVED lines=11> */
.L_x_132:
[----:B------:R-:W-:Y:S05]  /*5090*/  BSYNC B1 ;  /* 0x0000000000017941 */ /* 0x000fea0003800000 */
.L_x_131:
        /* <DEDUP_REMOVED lines=13> */
.L_x_134:
[----:B------:R-:W-:Y:S05]  /*5170*/  BSYNC B1 ;  /* 0x0000000000017941 */ /* 0x000fea0003800000 */
.L_x_133:
        /* <DEDUP_REMOVED lines=12> */
.L_x_136:
[----:B------:R-:W-:Y:S05]  /*5240*/  BSYNC B1 ;  /* 0x0000000000017941 */ /* 0x000fea0003800000 */
.L_x_135:
        /* <DEDUP_REMOVED lines=12> */
.L_x_138:
[----:B------:R-:W-:Y:S05]  /*5310*/  BSYNC B1 ;  /* 0x0000000000017941 */ /* 0x000fea0003800000 */
.L_x_137:
        /* <DEDUP_REMOVED lines=11> */
.L_x_140:
[----:B------:R-:W-:Y:S05]  /*53d0*/  BSYNC B1 ;  /* 0x0000000000017941 */ /* 0x000fea0003800000 */
.L_x_139:
        /* <DEDUP_REMOVED lines=13> */
.L_x_142:
[----:B------:R-:W-:Y:S05]  /*54b0*/  BSYNC B1 ;  /* 0x0000000000017941 */ /* 0x000fea0003800000 */
.L_x_141:
        /* <DEDUP_REMOVED lines=12> */
.L_x_144:
[----:B------:R-:W-:Y:S05]  /*5580*/  BSYNC B1 ;  /* 0x0000000000017941 */ /* 0x000fea0003800000 */
.L_x_143:
        /* <DEDUP_REMOVED lines=12> */
.L_x_146:
[----:B------:R-:W-:Y:S05]  /*5650*/  BSYNC B1 ;  /* 0x0000000000017941 */ /* 0x000fea0003800000 */
.L_x_145:
        /* <DEDUP_REMOVED lines=11> */
.L_x_148:
[----:B------:R-:W-:Y:S05]  /*5710*/  BSYNC B1 ;  /* 0x0000000000017941 */ /* 0x000fea0003800000 */
.L_x_147:
        /* <DEDUP_REMOVED lines=13> */
.L_x_150:
[----:B------:R-:W-:Y:S05]  /*57f0*/  BSYNC B1 ;  /* 0x0000000000017941 */ /* 0x000fea0003800000 */
.L_x_149:
        /* <DEDUP_REMOVED lines=12> */
.L_x_152:
[----:B------:R-:W-:Y:S05]  /*58c0*/  BSYNC B1 ;  /* 0x0000000000017941 */ /* 0x000fea0003800000 */
.L_x_151:
        /* <DEDUP_REMOVED lines=12> */
.L_x_154:
[----:B------:R-:W-:Y:S05]  /*5990*/  BSYNC B1 ;  /* 0x0000000000017941 */ /* 0x000fea0003800000 */
.L_x_153:
        /* <DEDUP_REMOVED lines=11> */
.L_x_156:
[----:B------:R-:W-:Y:S05]  /*5a50*/  BSYNC B1 ;  /* 0x0000000000017941 */ /* 0x000fea0003800000 */
.L_x_155:
        /* <DEDUP_REMOVED lines=13> */
.L_x_158:
[----:B------:R-:W-:Y:S05]  /*5b30*/  BSYNC B1 ;  /* 0x0000000000017941 */ /* 0x000fea0003800000 */
.L_x_157:
        /* <DEDUP_REMOVED lines=12> */
.L_x_160:
[----:B------:R-:W-:Y:S05]  /*5c00*/  BSYNC B1 ;  /* 0x0000000000017941 */ /* 0x000fea0003800000 */
.L_x_159:
        /* <DEDUP_REMOVED lines=12> */
.L_x_162:
[----:B------:R-:W-:Y:S05]  /*5cd0*/  BSYNC B1 ;  /* 0x0000000000017941 */ /* 0x000fea0003800000 */
.L_x_161:
        /* <DEDUP_REMOVED lines=11> */
.L_x_164:
[----:B------:R-:W-:Y:S05]  /*5d90*/  BSYNC B1 ;  /* 0x0000000000017941 */ /* 0x000fea0003800000 */
.L_x_163:
        /* <DEDUP_REMOVED lines=13> */
.L_x_166:
[----:B------:R-:W-:Y:S05]  /*5e70*/  BSYNC B1 ;  /* 0x0000000000017941 */ /* 0x000fea0003800000 */
.L_x_165:
        /* <DEDUP_REMOVED lines=12> */
.L_x_168:
[----:B------:R-:W-:Y:S05]  /*5f40*/  BSYNC B1 ;  /* 0x0000000000017941 */ /* 0x000fea0003800000 */
.L_x_167:
        /* <DEDUP_REMOVED lines=12> */
.L_x_170:
[----:B------:R-:W-:Y:S05]  /*6010*/  BSYNC B1 ;  /* 0x0000000000017941 */ /* 0x000fea0003800000 */
.L_x_169:
        /* <DEDUP_REMOVED lines=11> */
.L_x_172:
[----:B------:R-:W-:Y:S05]  /*60d0*/  BSYNC B1 ;  /* 0x0000000000017941 */ /* 0x000fea0003800000 */
.L_x_171:
        /* <DEDUP_REMOVED lines=13> */
.L_x_174:
[----:B------:R-:W-:Y:S05]  /*61b0*/  BSYNC B1 ;  /* 0x0000000000017941 */ /* 0x000fea0003800000 */
.L_x_173:
        /* <DEDUP_REMOVED lines=12> */
.L_x_176:
[----:B------:R-:W-:Y:S05]  /*6280*/  BSYNC B1 ;  /* 0x0000000000017941 */ /* 0x000fea0003800000 */
.L_x_175:
        /* <DEDUP_REMOVED lines=12> */
.L_x_178:
[----:B------:R-:W-:Y:S05]  /*6350*/  BSYNC B1 ;  /* 0x0000000000017941 */ /* 0x000fea0003800000 */
.L_x_177:
        /* <DEDUP_REMOVED lines=11> */
.L_x_180:
[----:B------:R-:W-:Y:S05]  /*6410*/  BSYNC B1 ;  /* 0x0000000000017941 */ /* 0x000fea0003800000 */
.L_x_179:
        /* <DEDUP_REMOVED lines=13> */
.L_x_182:
[----:B------:R-:W-:Y:S05]  /*64f0*/  BSYNC B1 ;  /* 0x0000000000017941 */ /* 0x000fea0003800000 */
.L_x_181:
        /* <DEDUP_REMOVED lines=12> */
.L_x_184:
[----:B------:R-:W-:Y:S05]  /*65c0*/  BSYNC B1 ;  /* 0x0000000000017941 */ /* 0x000fea0003800000 */
.L_x_183:
        /* <DEDUP_REMOVED lines=12> */
.L_x_186:
[----:B------:R-:W-:Y:S05]  /*6690*/  BSYNC B1 ;  /* 0x0000000000017941 */ /* 0x000fea0003800000 */
.L_x_185:
        /* <DEDUP_REMOVED lines=11> */
.L_x_188:
[----:B------:R-:W-:Y:S05]  /*6750*/  BSYNC B1 ;  /* 0x0000000000017941 */ /* 0x000fea0003800000 */
.L_x_187:
        /* <DEDUP_REMOVED lines=13> */
.L_x_190:
[----:B------:R-:W-:Y:S05]  /*6830*/  BSYNC B1 ;  /* 0x0000000000017941 */ /* 0x000fea0003800000 */
.L_x_189:
        /* <DEDUP_REMOVED lines=12> */
.L_x_192:
[----:B------:R-:W-:Y:S05]  /*6900*/  BSYNC B1 ;  /* 0x0000000000017941 */ /* 0x000fea0003800000 */
.L_x_191:
        /* <DEDUP_REMOVED lines=12> */
.L_x_194:
[----:B------:R-:W-:Y:S05]  /*69d0*/  BSYNC B1 ;  /* 0x0000000000017941 */ /* 0x000fea0003800000 */
.L_x_193:
        /* <DEDUP_REMOVED lines=11> */
.L_x_196:
[----:B------:R-:W-:Y:S05]  /*6a90*/  BSYNC B1 ;  /* 0x0000000000017941 */ /* 0x000fea0003800000 */
.L_x_195:
        /* <DEDUP_REMOVED lines=13> */
.L_x_198:
[----:B------:R-:W-:Y:S05]  /*6b70*/  BSYNC B1 ;  /* 0x0000000000017941 */ /* 0x000fea0003800000 */
.L_x_197:
        /* <DEDUP_REMOVED lines=12> */
.L_x_200:
[----:B------:R-:W-:Y:S05]  /*6c40*/  BSYNC B1 ;  /* 0x0000000000017941 */ /* 0x000fea0003800000 */
.L_x_199:
        /* <DEDUP_REMOVED lines=12> */
.L_x_202:
[----:B------:R-:W-:Y:S05]  /*6d10*/  BSYNC B1 ;  /* 0x0000000000017941 */ /* 0x000fea0003800000 */
.L_x_201:
        /* <DEDUP_REMOVED lines=11> */
.L_x_204:
[----:B------:R-:W-:Y:S05]  /*6dd0*/  BSYNC B1 ;  /* 0x0000000000017941 */ /* 0x000fea0003800000 */
.L_x_203:
        /* <DEDUP_REMOVED lines=13> */
.L_x_206:
[----:B------:R-:W-:Y:S05]  /*6eb0*/  BSYNC B1 ;  /* 0x0000000000017941 */ /* 0x000fea0003800000 */
.L_x_205:
        /* <DEDUP_REMOVED lines=12> */
.L_x_208:
[----:B------:R-:W-:Y:S05]  /*6f80*/  BSYNC B1 ;  /* 0x0000000000017941 */ /* 0x000fea0003800000 */
.L_x_207:
        /* <DEDUP_REMOVED lines=12> */
.L_x_210:
[----:B------:R-:W-:Y:S05]  /*7050*/  BSYNC B1 ;  /* 0x0000000000017941 */ /* 0x000fea0003800000 */
.L_x_209:
        /* <DEDUP_REMOVED lines=11> */
.L_x_212:
[----:B------:R-:W-:Y:S05]  /*7110*/  BSYNC B1 ;  /* 0x0000000000017941 */ /* 0x000fea0003800000 */
.L_x_211:
        /* <DEDUP_REMOVED lines=13> */
.L_x_214:
[----:B------:R-:W-:Y:S05]  /*71f0*/  BSYNC B1 ;  /* 0x0000000000017941 */ /* 0x000fea0003800000 */
.L_x_213:
        /* <DEDUP_REMOVED lines=12> */
.L_x_216:
[----:B------:R-:W-:Y:S05]  /*72c0*/  BSYNC B1 ;  /* 0x0000000000017941 */ /* 0x000fea0003800000 */
.L_x_215:
        /* <DEDUP_REMOVED lines=12> */
.L_x_218:
[----:B------:R-:W-:Y:S05]  /*7390*/  BSYNC B1 ;  /* 0x0000000000017941 */ /* 0x000fea0003800000 */
.L_x_217:
        /* <DEDUP_REMOVED lines=11> */
.L_x_220:
[----:B------:R-:W-:Y:S05]  /*7450*/  BSYNC B1 ;  /* 0x0000000000017941 */ /* 0x000fea0003800000 */
.L_x_219:
        /* <DEDUP_REMOVED lines=13> */
.L_x_222:
[----:B------:R-:W-:Y:S05]  /*7530*/  BSYNC B1 ;  /* 0x0000000000017941 */ /* 0x000fea0003800000 */
.L_x_221:
        /* <DEDUP_REMOVED lines=12> */
.L_x_224:
[----:B------:R-:W-:Y:S05]  /*7600*/  BSYNC B1 ;  /* 0x0000000000017941 */ /* 0x000fea0003800000 */
.L_x_223:
        /* <DEDUP_REMOVED lines=12> */
.L_x_226:
[----:B------:R-:W-:Y:S05]  /*76d0*/  BSYNC B1 ;  /* 0x0000000000017941 */ /* 0x000fea0003800000 */
.L_x_225:
        /* <DEDUP_REMOVED lines=11> */
.L_x_228:
[----:B------:R-:W-:Y:S05]  /*7790*/  BSYNC B1 ;  /* 0x0000000000017941 */ /* 0x000fea0003800000 */
.L_x_227:
        /* <DEDUP_REMOVED lines=13> */
.L_x_230:
[----:B------:R-:W-:Y:S05]  /*7870*/  BSYNC B1 ;  /* 0x0000000000017941 */ /* 0x000fea0003800000 */
.L_x_229:
        /* <DEDUP_REMOVED lines=12> */
.L_x_232:
[----:B------:R-:W-:Y:S05]  /*7940*/  BSYNC B1 ;  /* 0x0000000000017941 */ /* 0x000fea0003800000 */
.L_x_231:
        /* <DEDUP_REMOVED lines=12> */
.L_x_234:
[----:B------:R-:W-:Y:S05]  /*7a10*/  BSYNC B1 ;  /* 0x0000000000017941 */ /* 0x000fea0003800000 */
.L_x_233:
        /* <DEDUP_REMOVED lines=11> */
.L_x_236:
[----:B------:R-:W-:Y:S05]  /*7ad0*/  BSYNC B1 ;  /* 0x0000000000017941 */ /* 0x000fea0003800000 */
.L_x_235:
        /* <DEDUP_REMOVED lines=13> */
.L_x_238:
[----:B------:R-:W-:Y:S05]  /*7bb0*/  BSYNC B1 ;  /* 0x0000000000017941 */ /* 0x000fea0003800000 */
.L_x_237:
        /* <DEDUP_REMOVED lines=12> */
.L_x_240:
[----:B------:R-:W-:Y:S05]  /*7c80*/  BSYNC B1 ;  /* 0x0000000000017941 */ /* 0x000fea0003800000 */
.L_x_239:
        /* <DEDUP_REMOVED lines=12> */
.L_x_242:
[----:B------:R-:W-:Y:S05]  /*7d50*/  BSYNC B1 ;  /* 0x0000000000017941 */ /* 0x000fea0003800000 */
.L_x_241:
        /* <DEDUP_REMOVED lines=11> */
.L_x_244:
[----:B------:R-:W-:Y:S05]  /*7e10*/  BSYNC B1 ;  /* 0x0000000000017941 */ /* 0x000fea0003800000 */
.L_x_243:
        /* <DEDUP_REMOVED lines=13> */
.L_x_246:
[----:B------:R-:W-:Y:S05]  /*7ef0*/  BSYNC B1 ;  /* 0x0000000000017941 */ /* 0x000fea0003800000 */
.L_x_245:
        /* <DEDUP_REMOVED lines=12> */
.L_x_248:
[----:B------:R-:W-:Y:S05]  /*7fc0*/  BSYNC B1 ;  /* 0x0000000000017941 */ /* 0x000fea0003800000 */
.L_x_247:
        /* <DEDUP_REMOVED lines=12> */
.L_x_250:
[----:B------:R-:W-:Y:S05]  /*8090*/  BSYNC B1 ;  /* 0x0000000000017941 */ /* 0x000fea0003800000 */
.L_x_249:
        /* <DEDUP_REMOVED lines=11> */
.L_x_252:
[----:B------:R-:W-:Y:S05]  /*8150*/  BSYNC B1 ;  /* 0x0000000000017941 */ /* 0x000fea0003800000 */
.L_x_251:
        /* <DEDUP_REMOVED lines=13> */
.L_x_254:
[----:B------:R-:W-:Y:S05]  /*8230*/  BSYNC B1 ;  /* 0x0000000000017941 */ /* 0x000fea0003800000 */
.L_x_253:
        /* <DEDUP_REMOVED lines=12> */
.L_x_256:
[----:B------:R-:W-:Y:S05]  /*8300*/  BSYNC B1 ;  /* 0x0000000000017941 */ /* 0x000fea0003800000 */
.L_x_255:
        /* <DEDUP_REMOVED lines=12> */
.L_x_258:
[----:B------:R-:W-:Y:S05]  /*83d0*/  BSYNC B1 ;  /* 0x0000000000017941 */ /* 0x000fea0003800000 */
.L_x_257:
        /* <DEDUP_REMOVED lines=11> */
.L_x_260:
[----:B------:R-:W-:Y:S05]  /*8490*/  BSYNC B1 ;  /* 0x0000000000017941 */ /* 0x000fea0003800000 */
.L_x_259:
        /* <DEDUP_REMOVED lines=13> */
.L_x_262:
[----:B------:R-:W-:Y:S05]  /*8570*/  BSYNC B1 ;  /* 0x0000000000017941 */ /* 0x000fea0003800000 */
.L_x_261:
        /* <DEDUP_REMOVED lines=12> */
.L_x_264:
[----:B------:R-:W-:Y:S05]  /*8640*/  BSYNC B1 ;  /* 0x0000000000017941 */ /* 0x000fea0003800000 */
.L_x_263:
        /* <DEDUP_REMOVED lines=12> */
.L_x_266:
[----:B------:R-:W-:Y:S05]  /*8710*/  BSYNC B1 ;  /* 0x0000000000017941 */ /* 0x000fea0003800000 */
.L_x_265:
        /* <DEDUP_REMOVED lines=11> */
.L_x_268:
[----:B------:R-:W-:Y:S05]  /*87d0*/  BSYNC B1 ;  /* 0x0000000000017941 */ /* 0x000fea0003800000 */
.L_x_267:
        /* <DEDUP_REMOVED lines=13> */
.L_x_270:
[----:B------:R-:W-:Y:S05]  /*88b0*/  BSYNC B1 ;  /* 0x0000000000017941 */ /* 0x000fea0003800000 */
.L_x_269:
        /* <DEDUP_REMOVED lines=12> */
.L_x_272:
[----:B------:R-:W-:Y:S05]  /*8980*/  BSYNC B1 ;  /* 0x0000000000017941 */ /* 0x000fea0003800000 */
.L_x_271:
        /* <DEDUP_REMOVED lines=12> */
.L_x_274:
[----:B------:R-:W-:Y:S05]  /*8a50*/  BSYNC B1 ;  /* 0x0000000000017941 */ /* 0x000fea0003800000 */
.L_x_273:
        /* <DEDUP_REMOVED lines=11> */
.L_x_276:
[----:B------:R-:W-:Y:S05]  /*8b10*/  BSYNC B1 ;  /* 0x0000000000017941 */ /* 0x000fea0003800000 */
.L_x_275:
        /* <DEDUP_REMOVED lines=13> */
.L_x_278:
[----:B------:R-:W-:Y:S05]  /*8bf0*/  BSYNC B1 ;  /* 0x0000000000017941 */ /* 0x000fea0003800000 */
.L_x_277:
        /* <DEDUP_REMOVED lines=12> */
.L_x_280:
[----:B------:R-:W-:Y:S05]  /*8cc0*/  BSYNC B1 ;  /* 0x0000000000017941 */ /* 0x000fea0003800000 */
.L_x_279:
        /* <DEDUP_REMOVED lines=12> */
.L_x_282:
[----:B------:R-:W-:Y:S05]  /*8d90*/  BSYNC B1 ;  /* 0x0000000000017941 */ /* 0x000fea0003800000 */
.L_x_281:
        /* <DEDUP_REMOVED lines=11> */
.L_x_284:
[----:B------:R-:W-:Y:S05]  /*8e50*/  BSYNC B1 ;  /* 0x0000000000017941 */ /* 0x000fea0003800000 */
.L_x_283:
        /* <DEDUP_REMOVED lines=13> */
.L_x_286:
[----:B------:R-:W-:Y:S05]  /*8f30*/  BSYNC B1 ;  /* 0x0000000000017941 */ /* 0x000fea0003800000 */
.L_x_285:
        /* <DEDUP_REMOVED lines=12> */
.L_x_288:
[----:B------:R-:W-:Y:S05]  /*9000*/  BSYNC B1 ;  /* 0x0000000000017941 */ /* 0x000fea0003800000 */
.L_x_287:
        /* <DEDUP_REMOVED lines=12> */
.L_x_290:
[----:B------:R-:W-:Y:S05]  /*90d0*/  BSYNC B1 ;  /* 0x0000000000017941 */ /* 0x000fea0003800000 */
.L_x_289:
        /* <DEDUP_REMOVED lines=11> */
.L_x_292:
[----:B------:R-:W-:Y:S05]  /*9190*/  BSYNC B1 ;  /* 0x0000000000017941 */ /* 0x000fea0003800000 */
.L_x_291:
        /* <DEDUP_REMOVED lines=13> */
.L_x_294:
[----:B------:R-:W-:Y:S05]  /*9270*/  BSYNC B1 ;  /* 0x0000000000017941 */ /* 0x000fea0003800000 */
.L_x_293:
        /* <DEDUP_REMOVED lines=12> */
.L_x_296:
[----:B------:R-:W-:Y:S05]  /*9340*/  BSYNC B1 ;  /* 0x0000000000017941 */ /* 0x000fea0003800000 */
.L_x_295:
        /* <DEDUP_REMOVED lines=12> */
.L_x_298:
[----:B------:R-:W-:Y:S05]  /*9410*/  BSYNC B1 ;  /* 0x0000000000017941 */ /* 0x000fea0003800000 */
.L_x_297:
        /* <DEDUP_REMOVED lines=11> */
.L_x_300:
[----:B------:R-:W-:Y:S05]  /*94d0*/  BSYNC B1 ;  /* 0x0000000000017941 */ /* 0x000fea0003800000 */
.L_x_299:
        /* <DEDUP_REMOVED lines=13> */
.L_x_302:
[----:B------:R-:W-:Y:S05]  /*95b0*/  BSYNC B1 ;  /* 0x0000000000017941 */ /* 0x000fea0003800000 */
.L_x_301:
        /* <DEDUP_REMOVED lines=12> */
.L_x_304:
[----:B------:R-:W-:Y:S05]  /*9680*/  BSYNC B1 ;  /* 0x0000000000017941 */ /* 0x000fea0003800000 */
.L_x_303:
        /* <DEDUP_REMOVED lines=12> */
.L_x_306:
[----:B------:R-:W-:Y:S05]  /*9750*/  BSYNC B1 ;  /* 0x0000000000017941 */ /* 0x000fea0003800000 */
.L_x_305:
        /* <DEDUP_REMOVED lines=11> */
.L_x_308:
[----:B------:R-:W-:Y:S05]  /*9810*/  BSYNC B1 ;  /* 0x0000000000017941 */ /* 0x000fea0003800000 */
.L_x_307:
        /* <DEDUP_REMOVED lines=13> */
.L_x_310:
[----:B------:R-:W-:Y:S05]  /*98f0*/  BSYNC B1 ;  /* 0x0000000000017941 */ /* 0x000fea0003800000 */
.L_x_309:
        /* <DEDUP_REMOVED lines=12> */
.L_x_312:
[----:B------:R-:W-:Y:S05]  /*99c0*/  BSYNC B1 ;  /* 0x0000000000017941 */ /* 0x000fea0003800000 */
.L_x_311:
        /* <DEDUP_REMOVED lines=12> */
.L_x_314:
[----:B------:R-:W-:Y:S05]  /*9a90*/  BSYNC B1 ;  /* 0x0000000000017941 */ /* 0x000fea0003800000 */
.L_x_313:
        /* <DEDUP_REMOVED lines=11> */
.L_x_316:
[----:B------:R-:W-:Y:S05]  /*9b50*/  BSYNC B1 ;  /* 0x0000000000017941 */ /* 0x000fea0003800000 */
.L_x_315:
        /* <DEDUP_REMOVED lines=13> */
.L_x_318:
[----:B------:R-:W-:Y:S05]  /*9c30*/  BSYNC B1 ;  /* 0x0000000000017941 */ /* 0x000fea0003800000 */
.L_x_317:
        /* <DEDUP_REMOVED lines=12> */
.L_x_320:
[----:B------:R-:W-:Y:S05]  /*9d00*/  BSYNC B1 ;  /* 0x0000000000017941 */ /* 0x000fea0003800000 */
.L_x_319:
        /* <DEDUP_REMOVED lines=12> */
.L_x_322:
[----:B------:R-:W-:Y:S05]  /*9dd0*/  BSYNC B1 ;  /* 0x0000000000017941 */ /* 0x000fea0003800000 */
.L_x_321:
        /* <DEDUP_REMOVED lines=11> */
.L_x_324:
[----:B------:R-:W-:Y:S05]  /*9e90*/  BSYNC B1 ;  /* 0x0000000000017941 */ /* 0x000fea0003800000 */
.L_x_323:
        /* <DEDUP_REMOVED lines=13> */
.L_x_326:
[----:B------:R-:W-:Y:S05]  /*9f70*/  BSYNC B1 ;  /* 0x0000000000017941 */ /* 0x000fea0003800000 */
.L_x_325:
        /* <DEDUP_REMOVED lines=12> */
.L_x_328:
[----:B------:R-:W-:Y:S05]  /*a040*/  BSYNC B1 ;  /* 0x0000000000017941 */ /* 0x000fea0003800000 */
.L_x_327:
        /* <DEDUP_REMOVED lines=12> */
.L_x_330:
[----:B------:R-:W-:Y:S05]  /*a110*/  BSYNC B1 ;  /* 0x0000000000017941 */ /* 0x000fea0003800000 */
.L_x_329:
        /* <DEDUP_REMOVED lines=11> */
.L_x_332:
[----:B------:R-:W-:Y:S05]  /*a1d0*/  BSYNC B1 ;  /* 0x0000000000017941 */ /* 0x000fea0003800000 */
.L_x_331:
        /* <DEDUP_REMOVED lines=13> */
.L_x_334:
[----:B------:R-:W-:Y:S05]  /*a2b0*/  BSYNC B1 ;  /* 0x0000000000017941 */ /* 0x000fea0003800000 */
.L_x_333:
        /* <DEDUP_REMOVED lines=12> */
.L_x_336:
[----:B------:R-:W-:Y:S05]  /*a380*/  BSYNC B1 ;  /* 0x0000000000017941 */ /* 0x000fea0003800000 */
.L_x_335:
        /* <DEDUP_REMOVED lines=12> */
.L_x_338:
[----:B------:R-:W-:Y:S05]  /*a450*/  BSYNC B1 ;  /* 0x0000000000017941 */ /* 0x000fea0003800000 */
.L_x_337:
        /* <DEDUP_REMOVED lines=11> */
.L_x_340:
[----:B------:R-:W-:Y:S05]  /*a510*/  BSYNC B1 ;  /* 0x0000000000017941 */ /* 0x000fea0003800000 */
.L_x_339:
        /* <DEDUP_REMOVED lines=13> */
.L_x_342:
[----:B------:R-:W-:Y:S05]  /*a5f0*/  BSYNC B1 ;  /* 0x0000000000017941 */ /* 0x000fea0003800000 */
.L_x_341:
        /* <DEDUP_REMOVED lines=12> */
.L_x_344:
[----:B------:R-:W-:Y:S05]  /*a6c0*/  BSYNC B1 ;  /* 0x0000000000017941 */ /* 0x000fea0003800000 */
.L_x_343:
        /* <DEDUP_REMOVED lines=12> */
.L_x_346:
[----:B------:R-:W-:Y:S05]  /*a790*/  BSYNC B1 ;  /* 0x0000000000017941 */ /* 0x000fea0003800000 */
.L_x_345:
        /* <DEDUP_REMOVED lines=11> */
.L_x_348:
[----:B------:R-:W-:Y:S05]  /*a850*/  BSYNC B1 ;  /* 0x0000000000017941 */ /* 0x000fea0003800000 */
.L_x_347:
        /* <DEDUP_REMOVED lines=13> */
.L_x_350:
[----:B------:R-:W-:Y:S05]  /*a930*/  BSYNC B1 ;  /* 0x0000000000017941 */ /* 0x000fea0003800000 */
.L_x_349:
        /* <DEDUP_REMOVED lines=12> */
.L_x_352:
[----:B------:R-:W-:Y:S05]  /*aa00*/  BSYNC B1 ;  /* 0x0000000000017941 */ /* 0x000fea0003800000 */
.L_x_351:
        /* <DEDUP_REMOVED lines=12> */
.L_x_354:
[----:B------:R-:W-:Y:S05]  /*aad0*/  BSYNC B1 ;  /* 0x0000000000017941 */ /* 0x000fea0003800000 */
.L_x_353:
        /* <DEDUP_REMOVED lines=11> */
.L_x_356:
[----:B------:R-:W-:Y:S05]  /*ab90*/  BSYNC B1 ;  /* 0x0000000000017941 */ /* 0x000fea0003800000 */
.L_x_355:
        /* <DEDUP_REMOVED lines=13> */
.L_x_358:
[----:B------:R-:W-:Y:S05]  /*ac70*/  BSYNC B1 ;  /* 0x0000000000017941 */ /* 0x000fea0003800000 */
.L_x_357:
        /* <DEDUP_REMOVED lines=12> */
.L_x_360:
[----:B------:R-:W-:Y:S05]  /*ad40*/  BSYNC B1 ;  /* 0x0000000000017941 */ /* 0x000fea0003800000 */
.L_x_359:
        /* <DEDUP_REMOVED lines=12> */
.L_x_362:
[----:B------:R-:W-:Y:S05]  /*ae10*/  BSYNC B1 ;  /* 0x0000000000017941 */ /* 0x000fea0003800000 */
.L_x_361:
        /* <DEDUP_REMOVED lines=11> */
.L_x_364:
[----:B------:R-:W-:Y:S05]  /*aed0*/  BSYNC B1 ;  /* 0x0000000000017941 */ /* 0x000fea0003800000 */
.L_x_363:
        /* <DEDUP_REMOVED lines=13> */
.L_x_366:
[----:B------:R-:W-:Y:S05]  /*afb0*/  BSYNC B1 ;  /* 0x0000000000017941 */ /* 0x000fea0003800000 */
.L_x_365:
        /* <DEDUP_REMOVED lines=12> */
.L_x_368:
[----:B------:R-:W-:Y:S05]  /*b080*/  BSYNC B1 ;  /* 0x0000000000017941 */ /* 0x000fea0003800000 */
.L_x_367:
        /* <DEDUP_REMOVED lines=12> */
.L_x_370:
[----:B------:R-:W-:Y:S05]  /*b150*/  BSYNC B1 ;  /* 0x0000000000017941 */ /* 0x000fea0003800000 */
.L_x_369:
        /* <DEDUP_REMOVED lines=11> */
.L_x_372:
[----:B------:R-:W-:Y:S05]  /*b210*/  BSYNC B1 ;  /* 0x0000000000017941 */ /* 0x000fea0003800000 */
.L_x_371:
        /* <DEDUP_REMOVED lines=13> */
.L_x_374:
[----:B------:R-:W-:Y:S05]  /*b2f0*/  BSYNC B1 ;  /* 0x0000000000017941 */ /* 0x000fea0003800000 */
.L_x_373:
        /* <DEDUP_REMOVED lines=12> */
.L_x_376:
[----:B------:R-:W-:Y:S05]  /*b3c0*/  BSYNC B1 ;  /* 0x0000000000017941 */ /* 0x000fea0003800000 */
.L_x_375:
        /* <DEDUP_REMOVED lines=12> */
.L_x_378:
[----:B------:R-:W-:Y:S05]  /*b490*/  BSYNC B1 ;  /* 0x0000000000017941 */ /* 0x000fea0003800000 */
.L_x_377:
        /* <DEDUP_REMOVED lines=11> */
.L_x_380:
[----:B------:R-:W-:Y:S05]  /*b550*/  BSYNC B1 ;  /* 0x0000000000017941 */ /* 0x000fea0003800000 */
.L_x_379:
        /* <DEDUP_REMOVED lines=13> */
.L_x_382:
[----:B------:R-:W-:Y:S05]  /*b630*/  BSYNC B1 ;  /* 0x0000000000017941 */ /* 0x000fea0003800000 */
.L_x_381:
        /* <DEDUP_REMOVED lines=12> */
.L_x_384:
[----:B------:R-:W-:Y:S05]  /*b700*/  BSYNC B1 ;  /* 0x0000000000017941 */ /* 0x000fea0003800000 */
.L_x_383:
        /* <DEDUP_REMOVED lines=12> */
.L_x_386:
[----:B------:R-:W-:Y:S05]  /*b7d0*/  BSYNC B1 ;  /* 0x0000000000017941 */ /* 0x000fea0003800000 */
.L_x_385:
        /* <DEDUP_REMOVED lines=11> */
.L_x_388:
[----:B------:R-:W-:Y:S05]  /*b890*/  BSYNC B1 ;  /* 0x0000000000017941 */ /* 0x000fea0003800000 */
.L_x_387:
        /* <DEDUP_REMOVED lines=13> */
.L_x_390:
[----:B------:R-:W-:Y:S05]  /*b970*/  BSYNC B1 ;  /* 0x0000000000017941 */ /* 0x000fea0003800000 */
.L_x_389:
        /* <DEDUP_REMOVED lines=12> */
.L_x_392:
[----:B------:R-:W-:Y:S05]  /*ba40*/  BSYNC B1 ;  /* 0x0000000000017941 */ /* 0x000fea0003800000 */
.L_x_391:
        /* <DEDUP_REMOVED lines=12> */
.L_x_394:
[----:B------:R-:W-:Y:S05]  /*bb10*/  BSYNC B1 ;  /* 0x0000000000017941 */ /* 0x000fea0003800000 */
.L_x_393:
        /* <DEDUP_REMOVED lines=11> */
.L_x_396:
[----:B------:R-:W-:Y:S05]  /*bbd0*/  BSYNC B1 ;  /* 0x0000000000017941 */ /* 0x000fea0003800000 */
.L_x_395:
        /* <DEDUP_REMOVED lines=13> */
.L_x_398:
[----:B------:R-:W-:Y:S05]  /*bcb0*/  BSYNC B1 ;  /* 0x0000000000017941 */ /* 0x000fea0003800000 */
.L_x_397:
        /* <DEDUP_REMOVED lines=12> */
.L_x_400:
[----:B------:R-:W-:Y:S05]  /*bd80*/  BSYNC B1 ;  /* 0x0000000000017941 */ /* 0x000fea0003800000 */
.L_x_399:
        /* <DEDUP_REMOVED lines=12> */
.L_x_402:
[----:B------:R-:W-:Y:S05]  /*be50*/  BSYNC B1 ;  /* 0x0000000000017941 */ /* 0x000fea0003800000 */
.L_x_401:
        /* <DEDUP_REMOVED lines=11> */
.L_x_404:
[----:B------:R-:W-:Y:S05]  /*bf10*/  BSYNC B1 ;  /* 0x0000000000017941 */ /* 0x000fea0003800000 */
.L_x_403:
        /* <DEDUP_REMOVED lines=13> */
.L_x_406:
[----:B------:R-:W-:Y:S05]  /*bff0*/  BSYNC B1 ;  /* 0x0000000000017941 */ /* 0x000fea0003800000 */
.L_x_405:
        /* <DEDUP_REMOVED lines=13> */
.L_x_408:
[----:B------:R-:W-:Y:S05]  /*c0d0*/  BSYNC B1 ;  /* 0x0000000000017941 */ /* 0x000fea0003800000 */
.L_x_407:
[----:B-1---5:R-:W-:Y:S01]  /*c0e0*/  HADD2.F32 R3, -RZ, R18.H0_H0 ;  /* 0x20000012ff037230 */ /* 0x022fe20000004100 */
[----:B------:R-:W-:Y:S01]  /*c0f0*/  ISETP.GT.AND P0, PT, R0, 0x8, P0 ;  /* 0x000000080000780c */ /* 0x000fe20000704270 */
[----:B------:R-:W-:Y:S03]  /*c100*/  BSSY B1, `(.L_x_409) ;  /* 0x0000007000017945 */ /* 0x000fe60003800000 */
[----:B------:R-:W-:-:S04]  /*c110*/  FMUL R2, R3, R22 ;  /* 0x0000001603027220 */ /* 0x000fc80000400000 */
[----:B------:R-:W-:-:S05]  /*c120*/  FFMA R2, R117, R23, R2 ;  /* 0x0000001775027223 */ /* 0x000fca0000000002 */
[----:B------:R-:W-:-:S05]  /*c130*/  F2FP.F16.F32.PACK_AB R2, RZ, R2 ;  /* 0x00000002ff02723e */ /* 0x000fca00000000ff */
[----:B------:R1:W-:Y:S01]  /*c140*/  @P3 STG.E.U16 desc[UR54][R224.64+0x2f2], R2 ;  /* 0x0002f202e0003986 */ /* 0x0003e2000c101536 */
[----:B------:R-:W-:Y:S05]  /*c150*/  @!P0 BRA `(.L_x_410) ;  /* 0x0000000000048947 */ /* 0x000fea0003800000 */
[----:B------:R0:W5:Y:S02]  /*c160*/  LDG.E.LTC128B.U16 R18, desc[UR54][R220.64+0x2f0] ;  /* 0x0002f036dc127981 */ /* 0x000164000c1e1520 */
.L_x_410:
[----:B------:R-:W-:Y:S05]  /*c170*/  BSYNC B1 ;  /* 0x0000000000017941 */ /* 0x000fea0003800000 */
.L_x_409:
[----:B-----5:R-:W-:Y:S01]  /*c180*/  HADD2.F32 R3, -RZ, R18.H0_H0 ;  /* 0x20000012ff037230 */ /* 0x020fe20000004100 */
[----:B------:R-:W-:Y:S01]  /*c190*/  ISETP.GT.AND P1, PT, R0, 0x8, P1 ;  /* 0x000000080000780c */ /* 0x000fe20000f24270 */
[----:B-1----:R-:W-:Y:S01]  /*c1a0*/  @P0 IMAD.MOV.U32 R2, RZ, RZ, R6 ;  /* 0x000000ffff020224 */ /* 0x002fe200078e0006 */
        /* <DEDUP_REMOVED lines=9> */
.L_x_412:
[----:B------:R-:W-:Y:S05]  /*c240*/  BSYNC B1 ;  /* 0x0000000000017941 */ /* 0x000fea0003800000 */
.L_x_411:
[----:B------:R-:W-:Y:S05]  /*c250*/  @!P1 BRA `(.L_x_413) ;  /* 0x0000004c00889947 */ /* 0x000fea0003800000 */
[----:B-1---5:R-:W-:-:S05]  /*c260*/  HADD2.F32 R3, -RZ, R18.H0_H0 ;  /* 0x20000012ff037230 */ /* 0x022fca0000004100 */
[----:B------:R-:W-:-:S04]  /*c270*/  FMUL R0, R3, R22 ;  /* 0x0000001603007220 */ /* 0x000fc80000400000 */
[----:B------:R-:W-:-:S05]  /*c280*/  FFMA R0, R119, R23, R0 ;  /* 0x0000001777007223 */ /* 0x000fca0000000000 */
[----:B------:R-:W-:-:S05]  /*c290*/  F2FP.F16.F32.PACK_AB R0, RZ, R0 ;  /* 0x00000000ff00723e */ /* 0x000fca00000000ff */
[----:B------:R1:W-:Y:S01]  /*c2a0*/  STG.E.U16 desc[UR54][R6.64+0x2f2], R0 ;  /* 0x0002f20006007986 */ /* 0x0003e2000c101536 */
[----:B------:R-:W-:Y:S05]  /*c2b0*/  BRA `(.L_x_413) ;  /* 0x0000004c00707947 */ /* 0x000fea0003800000 */
.L_x_32:
[----:B------:R-:W-:Y:S01]  /*c2c0*/  ULDC.64 UR4, c[0x0][0x5c0] ;  /* 0x0001700000047ab9 */ /* 0x000fe20000000a00 */
[----:B------:R-:W-:Y:S01]  /*c2d0*/  ISETP.GT.AND P3, PT, R2, 0x1, PT ;  /* 0x000000010200780c */ /* 0x000fe20003f64270 */
[-C--:B------:R-:W-:Y:S01]  /*c2e0*/  FMUL R4, R120, R23.reuse ;  /* 0x0000001778047220 */ /* 0x080fe20000400000 */
[----:B------:R-:W-:Y:S01]  /*c2f0*/  LEA R8, P2, R10, UR4, 0x1 ;  /* 0x000000040a087c11 */ /* 0x000fe2000f8408ff */
[-C--:B------:R-:W-:Y:S01]  /*c300*/  FMUL R3, R121, R23.reuse ;  /* 0x0000001779037220 */ /* 0x080fe20000400000 */
[----:B------:R-:W-:Y:S01]  /*c310*/  SHF.L.U64.HI R7, R6, 0x4, R7 ;  /* 0x0000000406077819 */ /* 0x000fe20000010207 */
[-C--:B------:R-:W-:Y:S01]  /*c320*/  FMUL R122, R122, R23.reuse ;  /* 0x000000177a7a7220 */ /* 0x080fe20000400000 */
[----:B------:R-:W-:Y:S01]  /*c330*/  LEA.HI.X R9, R10, UR5, R21, 0x1, P2 ;  /* 0x000000050a097c11 */ /* 0x000fe200090f0c15 */
[-C--:B------:R-:W-:Y:S01]  /*c340*/  FMUL R123, R123, R23.reuse ;  /* 0x000000177b7b7220 */ /* 0x080fe20000400000 */
[----:B------:R-:W-:Y:S01]  /*c350*/  ISETP.GT.AND P2, PT, R0, RZ, P3 ;  /* 0x000000ff0000720c */ /* 0x000fe20001f44270 */
[-C--:B------:R-:W-:Y:S01]  /*c360*/  FMUL R124, R124, R23.reuse ;  /* 0x000000177c7c7220 */ /* 0x080fe20000400000 */
[----:B------:R-:W-:Y:S01]  /*c370*/  F2FP.F16.F32.PACK_AB R4, RZ, R4 ;  /* 0x00000004ff04723e */ /* 0x000fe200000000ff */
[----:B------:R-:W-:Y:S01]  /*c380*/  FMUL R125, R125, R23 ;  /* 0x000000177d7d7220 */ /* 0x000fe20000400000 */
[----:B------:R-:W-:Y:S01]  /*c390*/  F2FP.F16.F32.PACK_AB R3, RZ, R3 ;  /* 0x00000003ff03723e */ /* 0x000fe200000000ff */
[-C--:B------:R-:W-:Y:S01]  /*c3a0*/  FMUL R126, R126, R23.reuse ;  /* 0x000000177e7e7220 */ /* 0x080fe20000400000 */
[C---:B------:R-:W-:Y:S01]  /*c3b0*/  ISETP.GT.AND P3, PT, R0.reuse, 0x8, P3 ;  /* 0x000000080000780c */ /* 0x040fe20001f64270 */
[----:B------:R0:W-:Y:S01]  /*c3c0*/  @P1 STG.E.U16 desc[UR54][R8.64], R4 ;  /* 0x0000000408001986 */ /* 0x0001e2000c101536 */
[----:B------:R-:W-:Y:S01]  /*c3d0*/  ISETP.GT.AND P1, PT, R0, 0x8, P0 ;  /* 0x000000080000780c */ /* 0x000fe20000724270 */
[-C--:B------:R-:W-:Y:S01]  /*c3e0*/  FMUL R127, R127, R23.reuse ;  /* 0x000000177f7f7220 */ /* 0x080fe20000400000 */
[----:B------:R-:W-:Y:S01]  /*c3f0*/  LEA R6, P5, R6, R8, 0x4 ;  /* 0x0000000806067211 */ /* 0x000fe200078a20ff */
[-C--:B------:R-:W-:Y:S01]  /*c400*/  FMUL R128, R128, R23.reuse ;  /* 0x0000001780807220 */ /* 0x080fe20000400000 */
[----:B------:R-:W-:Y:S01]  /*c410*/  ISETP.GT.AND P0, PT, R2, 0x9, PT ;  /* 0x000000090200780c */ /* 0x000fe20003f04270 */
[--C-:B------:R-:W-:Y:S01]  /*c420*/  @P2 IMAD.MOV.U32 R5, RZ, RZ, R9.reuse ;  /* 0x000000ffff052224 */ /* 0x100fe200078e0009 */
[----:B------:R-:W-:Y:S01]  /*c430*/  F2FP.F16.F32.PACK_AB R122, RZ, R122 ;  /* 0x0000007aff7a723e */ /* 0x000fe200000000ff */
[----:B------:R-:W-:Y:S01]  /*c440*/  IMAD.X R7, R7, 0x1, R9, P5 ;  /* 0x0000000107077824 */ /* 0x000fe200028e0609 */
[----:B------:R-:W-:Y:S01]  /*c450*/  ISETP.GT.AND P5, PT, R0, RZ, P0 ;  /* 0x000000ff0000720c */ /* 0x000fe200007a4270 */
[----:B------:R-:W-:Y:S01]  /*c460*/  FMUL R129, R129, R23 ;  /* 0x0000001781817220 */ /* 0x000fe20000400000 */
[----:B------:R-:W-:Y:S01]  /*c470*/  F2FP.F16.F32.PACK_AB R123, RZ, R123 ;  /* 0x0000007bff7b723e */ /* 0x000fe200000000ff */
[--C-:B0-----:R-:W-:Y:S01]  /*c480*/  @P2 IMAD.MOV.U32 R4, RZ, RZ, R8.reuse ;  /* 0x000000ffff042224 */ /* 0x101fe200078e0008 */
[----:B------:R-:W-:Y:S01]  /*c490*/  F2FP.F16.F32.PACK_AB R124, RZ, R124 ;  /* 0x0000007cff7c723e */ /* 0x000fe200000000ff */
[----:B------:R-:W-:Y:S01]  /*c4a0*/  FMUL R130, R130, R23 ;  /* 0x0000001782827220 */ /* 0x000fe20000400000 */
[----:B------:R-:W-:Y:S01]  /*c4b0*/  F2FP.F16.F32.PACK_AB R125, RZ, R125 ;  /* 0x0000007dff7d723e */ /* 0x000fe200000000ff */
[-C--:B------:R-:W-:Y:S01]  /*c4c0*/  FMUL R131, R131, R23.reuse ;  /* 0x0000001783837220 */ /* 0x080fe20000400000 */
[----:B------:R0:W-:Y:S01]  /*c4d0*/  @P2 STG.E.U16 desc[UR54][R4.64+0x2], R3 ;  /* 0x0000020304002986 */ /* 0x0001e2000c101536 */
[----:B------:R-:W-:Y:S01]  /*c4e0*/  ISETP.GT.AND P2, PT, R2, 0x8, PT ;  /* 0x000000080200780c */ /* 0x000fe20003f44270 */
[-C--:B------:R-:W-:Y:S01]  /*c4f0*/  FMUL R132, R132, R23.reuse ;  /* 0x0000001784847220 */ /* 0x080fe20000400000 */
[----:B------:R-:W-:Y:S01]  /*c500*/  F2FP.F16.F32.PACK_AB R126, RZ, R126 ;  /* 0x0000007eff7e723e */ /* 0x000fe200000000ff */
[----:B------:R-:W-:Y:S01]  /*c510*/  @P1 STG.E.U16 desc[UR54][R6.64], R122 ;  /* 0x0000007a06001986 */ /* 0x000fe2000c101536 */
[C---:B------:R-:W-:Y:S01]  /*c520*/  ISETP.GT.AND P4, PT, R0.reuse, RZ, P2 ;  /* 0x000000ff0000720c */ /* 0x040fe20001784270 */
[-C--:B------:R-:W-:Y:S01]  /*c530*/  FMUL R133, R133, R23.reuse ;  /* 0x0000001785857220 */ /* 0x080fe20000400000 */
[----:B------:R-:W-:Y:S01]  /*c540*/  ISETP.GT.AND P1, PT, R0, 0x8, P2 ;  /* 0x000000080000780c */ /* 0x000fe20001724270 */
[-C--:B------:R-:W-:Y:S01]  /*c550*/  FMUL R134, R134, R23.reuse ;  /* 0x0000001786867220 */ /* 0x080fe20000400000 */
[----:B------:R-:W-:Y:S01]  /*c560*/  ISETP.GT.AND P2, PT, R0, 0x8, P0 ;  /* 0x000000080000780c */ /* 0x000fe20000744270 */
[-C--:B------:R-:W-:Y:S01]  /*c570*/  FMUL R135, R135, R23.reuse ;  /* 0x0000001787877220 */ /* 0x080fe20000400000 */
[----:B------:R-:W-:Y:S01]  /*c580*/  ISETP.GT.AND P0, PT, R2, 0x11, PT ;  /* 0x000000110200780c */ /* 0x000fe20003f04270 */
[----:B0-----:R-:W-:Y:S01]  /*c590*/  @P3 IMAD.MOV.U32 R5, RZ, RZ, R7 ;  /* 0x000000ffff053224 */ /* 0x001fe200078e0007 */
[----:B------:R-:W-:Y:S01]  /*c5a0*/  @P3 MOV R4, R6 ;  /* 0x0000000600043202 */ /* 0x000fe20000000f00 */
[----:B------:R-:W-:Y:S01]  /*c5b0*/  FMUL R136, R136, R23 ;  /* 0x0000001788887220 */ /* 0x000fe20000400000 */
[----:B------:R-:W-:Y:S01]  /*c5c0*/  F2FP.F16.F32.PACK_AB R127, RZ, R127 ;  /* 0x0000007fff7f723e */ /* 0x000fe200000000ff */
[-C--:B------:R-:W-:Y:S01]  /*c5d0*/  FMUL R137, R137, R23.reuse ;  /* 0x0000001789897220 */ /* 0x080fe20000400000 */
[----:B------:R-:W-:Y:S01]  /*c5e0*/  F2FP.F16.F32.PACK_AB R128, RZ, R128 ;  /* 0x00000080ff80723e */ /* 0x000fe200000000ff */
[----:B------:R0:W-:Y:S01]  /*c5f0*/  @P3 STG.E.U16 desc[UR54][R4.64+0x2], R123 ;  /* 0x0000027b04003986 */ /* 0x0001e2000c101536 */
[----:B------:R-:W-:Y:S01]  /*c600*/  ISETP.GT.AND P3, PT, R2, 0x10, PT ;  /* 0x000000100200780c */ /* 0x000fe20003f64270 */
[----:B------:R-:W-:Y:S01]  /*c610*/  FMUL R138, R138, R23 ;  /* 0x000000178a8a7220 */ /* 0x000fe20000400000 */
[----:B------:R-:W-:Y:S01]  /*c620*/  F2FP.F16.F32.PACK_AB R129, RZ, R129 ;  /* 0x00000081ff81723e */ /* 0x000fe200000000ff */
[-C--:B------:R-:W-:Y:S01]  /*c630*/  FMUL R139, R139, R23.reuse ;  /* 0x000000178b8b7220 */ /* 0x080fe20000400000 */
[----:B------:R-:W-:Y:S01]  /*c640*/  F2FP.F16.F32.PACK_AB R130, RZ, R130 ;  /* 0x00000082ff82723e */ /* 0x000fe200000000ff */
[----:B------:R-:W-:Y:S01]  /*c650*/  FMUL R140, R140, R23 ;  /* 0x000000178c8c7220 */ /* 0x000fe20000400000 */
[----:B------:R-:W-:Y:S01]  /*c660*/  F2FP.F16.F32.PACK_AB R131, RZ, R131 ;  /* 0x00000083ff83723e */ /* 0x000fe200000000ff */
[-C--:B------:R-:W-:Y:S01]  /*c670*/  FMUL R141, R141, R23.reuse ;  /* 0x000000178d8d7220 */ /* 0x080fe20000400000 */
[----:B------:R-:W-:Y:S01]  /*c680*/  F2FP.F16.F32.PACK_AB R132, RZ, R132 ;  /* 0x00000084ff84723e */ /* 0x000fe200000000ff */
[----:B------:R-:W-:Y:S01]  /*c690*/  FMUL R142, R142, R23 ;  /* 0x000000178e8e7220 */ /* 0x000fe20000400000 */
[----:B------:R-:W-:Y:S01]  /*c6a0*/  F2FP.F16.F32.PACK_AB R133, RZ, R133 ;  /* 0x00000085ff85723e */ /* 0x000fe200000000ff */
[----:B0-----:R-:W-:Y:S01]  /*c6b0*/  @P4 IMAD.MOV.U32 R4, RZ, RZ, R8 ;  /* 0x000000ffff044224 */ /* 0x001fe200078e0008 */
[----:B------:R-:W-:Y:S01]  /*c6c0*/  F2FP.F16.F32.PACK_AB R134, RZ, R134 ;  /* 0x00000086ff86723e */ /* 0x000fe200000000ff */
[--C-:B------:R-:W-:Y:S01]  /*c6d0*/  @P4 IMAD.MOV.U32 R5, RZ, RZ, R9.reuse ;  /* 0x000000ffff054224 */ /* 0x100fe200078e0009 */
[----:B------:R-:W-:Y:S01]  /*c6e0*/  F2FP.F16.F32.PACK_AB R135, RZ, R135 ;  /* 0x00000087ff87723e */ /* 0x000fe200000000ff */
[-C--:B------:R-:W-:Y:S01]  /*c6f0*/  FMUL R143, R143, R23.reuse ;  /* 0x000000178f8f7220 */ /* 0x080fe20000400000 */
[----:B------:R-:W-:Y:S01]  /*c700*/  F2FP.F16.F32.PACK_AB R136, RZ, R136 ;  /* 0x00000088ff88723e */ /* 0x000fe200000000ff */
[-C--:B------:R-:W-:Y:S01]  /*c710*/  FMUL R144, R144, R23.reuse ;  /* 0x0000001790907220 */ /* 0x080fe20000400000 */
[----:B------:R0:W-:Y:S01]  /*c720*/  @P4 STG.E.U16 desc[UR54][R4.64+0x10], R124 ;  /* 0x0000107c04004986 */ /* 0x0001e2000c101536 */
[----:B------:R-:W-:Y:S01]  /*c730*/  ISETP.GT.AND P4, PT, R0, RZ, P3 ;  /* 0x000000ff0000720c */ /* 0x000fe20001f84270 */
        /* <DEDUP_REMOVED lines=11> */
[----:B------:R-:W-:Y:S01]  /*c7f0*/  @P5 MOV R4, R8 ;  /* 0x0000000800045202 */ /* 0x000fe20000000f00 */
[-C--:B------:R-:W-:Y:S01]  /*c800*/  FMUL R150, R150, R23.reuse ;  /* 0x0000001796967220 */ /* 0x080fe20000400000 */
[----:B------:R-:W-:Y:S01]  /*c810*/  F2FP.F16.F32.PACK_AB R142, RZ, R142 ;  /* 0x0000008eff8e723e */ /* 0x000fe200000000ff */
[----:B------:R-:W-:Y:S01]  /*c820*/  FMUL R151, R151, R23 ;  /* 0x0000001797977220 */ /* 0x000fe20000400000 */
[----:B------:R-:W-:Y:S01]  /*c830*/  F2FP.F16.F32.PACK_AB R143, RZ, R143 ;  /* 0x0000008fff8f723e */ /* 0x000fe200000000ff */
[----:B------:R0:W-:Y:S01]  /*c840*/  @P5 STG.E.U16 desc[UR54][R4.64+0x12], R125 ;  /* 0x0000127d04005986 */ /* 0x0001e2000c101536 */
[----:B------:R-:W-:Y:S01]  /*c850*/  ISETP.GT.AND P5, PT, R0, RZ, P0 ;  /* 0x000000ff0000720c */ /* 0x000fe200007a4270 */
        /* <DEDUP_REMOVED lines=8> */
[----:B------:R-:W-:Y:S01]  /*c8e0*/  FMUL R156, R156, R23 ;  /* 0x000000179c9c7220 */ /* 0x000fe20000400000 */
[----:B------:R-:W-:Y:S01]  /*c8f0*/  F2FP.F16.F32.PACK_AB R148, RZ, R148 ;  /* 0x00000094ff94723e */ /* 0x000fe200000000ff */
[----:B0-----:R-:W-:Y:S01]  /*c900*/  @P1 IMAD.MOV.U32 R4, RZ, RZ, R6 ;  /* 0x000000ffff041224 */ /* 0x001fe200078e0006 */
[----:B------:R-:W-:Y:S01]  /*c910*/  F2FP.F16.F32.PACK_AB R149, RZ, R149 ;  /* 0x00000095ff95723e */ /* 0x000fe200000000ff */
[--C-:B------:R-:W-:Y:S01]  /*c920*/  @P1 IMAD.MOV.U32 R5, RZ, RZ, R7.reuse ;  /* 0x000000ffff051224 */ /* 0x100fe200078e0007 */
[----:B------:R-:W-:Y:S01]  /*c930*/  F2FP.F16.F32.PACK_AB R150, RZ, R150 ;  /* 0x00000096ff96723e */ /* 0x000fe200000000ff */
[----:B------:R-:W-:Y:S01]  /*c940*/  FMUL R157, R157, R23 ;  /* 0x000000179d9d7220 */ /* 0x000fe20000400000 */
[----:B------:R-:W-:Y:S01]  /*c950*/  F2FP.F16.F32.PACK_AB R151, RZ, R151 ;  /* 0x00000097ff97723e */ /* 0x000fe200000000ff */
[-C--:B------:R-:W-:Y:S01]  /*c960*/  FMUL R158, R158, R23.reuse ;  /* 0x000000179e9e7220 */ /* 0x080fe20000400000 */
[----:B------:R0:W-:Y:S01]  /*c970*/  @P1 STG.E.U16 desc[UR54][R4.64+0x10], R126 ;  /* 0x0000107e04001986 */ /* 0x0001e2000c101536 */
[----:B------:R-:W-:Y:S01]  /*c980*/  ISETP.GT.AND P1, PT, R0, 0x8, P3 ;  /* 0x000000080000780c */ /* 0x000fe20001f24270 */
[-C--:B------:R-:W-:Y:S01]  /*c990*/  FMUL R159, R159, R23.reuse ;  /* 0x000000179f9f7220 */ /* 0x080fe20000400000 */
[----:B------:R-:W-:Y:S01]  /*c9a0*/  ISETP.GT.AND P3, PT, R2, 0x18, PT ;  /* 0x000000180200780c */ /* 0x000fe20003f64270 */
        /* <DEDUP_REMOVED lines=398> */
[----:B------:R-:W-:Y:S01]  /*e290*/  @P4 IMAD.MOV.U32 R5, RZ, RZ, R9 ;  /* 0x000000ffff054224 */ /* 0x000fe200078e0009 */
[----:B------:R-:W-:Y:S01]  /*e2a0*/  F2FP.F16.F32.PACK_AB R111, RZ, R111 ;  /* 0x0000006fff6f723e */ /* 0x000fe200000000ff */
[----:B------:R-:W-:Y:S01]  /*e2b0*/  FMUL R119, R119, R23 ;  /* 0x0000001777777220 */ /* 0x000fe20000400000 */
[----:B------:R-:W-:-:S02]  /*e2c0*/  F2FP.F16.F32.PACK_AB R112, RZ, R112 ;  /* 0x00000070ff70723e */ /* 0x000fc400000000ff */
[----:B------:R0:W-:Y:S01]  /*e2d0*/  @P4 STG.E.U16 desc[UR54][R4.64+0x70], R148 ;  /* 0x0000709404004986 */ /* 0x0001e2000c101536 */
[----:B------:R-:W-:Y:S02]  /*e2e0*/  ISETP.GT.AND P4, PT, R0, RZ, P3 ;  /* 0x000000ff0000720c */ /* 0x000fe40001f84270 */
[----:B------:R-:W-:Y:S02]  /*e2f0*/  F2FP.F16.F32.PACK_AB R113, RZ, R113 ;  /* 0x00000071ff71723e */ /* 0x000fe400000000ff */
[----:B------:R-:W-:Y:S02]  /*e300*/  F2FP.F16.F32.PACK_AB R114, RZ, R114 ;  /* 0x00000072ff72723e */ /* 0x000fe400000000ff */
[----:B------:R-:W-:Y:S02]  /*e310*/  F2FP.F16.F32.PACK_AB R115, RZ, R115 ;  /* 0x00000073ff73723e */ /* 0x000fe400000000ff */
[----:B------:R-:W-:Y:S02]  /*e320*/  F2FP.F16.F32.PACK_AB R116, RZ, R116 ;  /* 0x00000074ff74723e */ /* 0x000fe400000000ff */
[----:B------:R-:W-:Y:S01]  /*e330*/  F2FP.F16.F32.PACK_AB R117, RZ, R117 ;  /* 0x00000075ff75723e */ /* 0x000fe200000000ff */
[----:B0-----:R-:W-:Y:S01]  /*e340*/  @P5 IMAD.MOV.U32 R5, RZ, RZ, R9 ;  /* 0x000000ffff055224 */ /* 0x001fe200078e0009 */
[----:B------:R-:W-:-:S02]  /*e350*/  @P5 MOV R4, R8 ;  /* 0x0000000800045202 */ /* 0x000fc40000000f00 */
[----:B------:R-:W-:Y:S02]  /*e360*/  F2FP.F16.F32.PACK_AB R118, RZ, R118 ;  /* 0x00000076ff76723e */ /* 0x000fe400000000ff */
[----:B------:R-:W-:Y:S01]  /*e370*/  F2FP.F16.F32.PACK_AB R119, RZ, R119 ;  /* 0x00000077ff77723e */ /* 0x000fe200000000ff */
[----:B------:R0:W-:Y:S01]  /*e380*/  @P5 STG.E.U16 desc[UR54][R4.64+0x72], R149 ;  /* 0x0000729504005986 */ /* 0x0001e2000c101536 */
[----:B------:R-:W-:Y:S01]  /*e390*/  ISETP.GT.AND P5, PT, R0, RZ, P0 ;  /* 0x000000ff0000720c */ /* 0x000fe200007a4270 */
[----:B0-----:R-:W-:Y:S02]  /*e3a0*/  @P1 IMAD.MOV.U32 R4, RZ, RZ, R6 ;  /* 0x000000ffff041224 */ /* 0x001fe400078e0006 */
[----:B------:R-:W-:-:S05]  /*e3b0*/  @P1 IMAD.MOV.U32 R5, RZ, RZ, R7 ;  /* 0x000000ffff051224 */ /* 0x000fca00078e0007 */
[----:B------:R0:W-:Y:S01]  /*e3c0*/  @P1 STG.E.U16 desc[UR54][R4.64+0x70], R150 ;  /* 0x0000709604001986 */ /* 0x0001e2000c101536 */
[----:B------:R-:W-:Y:S02]  /*e3d0*/  ISETP.GT.AND P1, PT, R0, 0x8, P3 ;  /* 0x000000080000780c */ /* 0x000fe40001f24270 */
[----:B------:R-:W-:Y:S02]  /*e3e0*/  ISETP.GT.AND P3, PT, R2, 0x48, PT ;  /* 0x000000480200780c */ /* 0x000fe40003f64270 */
[----:B0-----:R-:W-:Y:S01]  /*e3f0*/  @P2 MOV R4, R6 ;  /* 0x0000000600042202 */ /* 0x001fe20000000f00 */
[----:B------:R-:W-:-:S05]  /*e400*/  @P2 IMAD.MOV.U32 R5, RZ, RZ, R7 ;  /* 0x000000ffff052224 */ /* 0x000fca00078e0007 */
[----:B------:R0:W-:Y:S01]  /*e410*/  @P2 STG.E.U16 desc[UR54][R4.64+0x72], R151 ;  /* 0x0000729704002986 */ /* 0x0001e2000c101536 */
[----:B------:R-:W-:Y:S02]  /*e420*/  ISETP.GT.AND P2, PT, R0, 0x8, P0 ;  /* 0x000000080000780c */ /* 0x000fe40000744270 */
[----:B------:R-:W-:Y:S01]  /*e430*/  ISETP.GT.AND P0, PT, R2, 0x49, PT ;  /* 0x000000490200780c */ /* 0x000fe20003f04270 */
[----:B0-----:R-:W-:Y:S02]  /*e440*/  @P4 IMAD.MOV.U32 R4, RZ, RZ, R8 ;  /* 0x000000ffff044224 */ /* 0x001fe400078e0008 */
[----:B------:R-:W-:-:S05]  /*e450*/  @P4 IMAD.MOV.U32 R5, RZ, RZ, R9 ;  /* 0x000000ffff054224 */ /* 0x000fca00078e0009 */
[----:B------:R0:W-:Y:S01]  /*e460*/  @P4 STG.E.U16 desc[UR54][R4.64+0x80], R152 ;  /* 0x0000809804004986 */ /* 0x0001e2000c101536 */
[----:B------:R-:W-:Y:S02]  /*e470*/  ISETP.GT.AND P4, PT, R0, RZ, P3 ;  /* 0x000000ff0000720c */ /* 0x000fe40001f84270 */
[----:B0-----:R-:W-:Y:S01]  /*e480*/  @P5 MOV R4, R8 ;  /* 0x0000000800045202 */ /* 0x001fe20000000f00 */
[----:B------:R-:W-:-:S05]  /*e490*/  @P5 IMAD.MOV.U32 R5, RZ, RZ, R9 ;  /* 0x000000ffff055224 */ /* 0x000fca00078e0009 */
        /* <DEDUP_REMOVED lines=235> */
[C---:B------:R-:W-:Y:S02]  /*f350*/  ISETP.GT.AND P5, PT, R0.reuse, RZ, P0 ;  /* 0x000000ff0000720c */ /* 0x040fe400007a4270 */
[----:B------:R-:W-:Y:S01]  /*f360*/  ISETP.GT.AND P0, PT, R0, 0x8, P0 ;  /* 0x000000080000780c */ /* 0x000fe20000704270 */
[----:B0-----:R-:W-:Y:S02]  /*f370*/  @P1 IMAD.MOV.U32 R4, RZ, RZ, R6 ;  /* 0x000000ffff041224 */ /* 0x001fe400078e0006 */
[----:B------:R-:W-:-:S05]  /*f380*/  @P1 IMAD.MOV.U32 R5, RZ, RZ, R7 ;  /* 0x000000ffff051224 */ /* 0x000fca00078e0007 */
[----:B------:R0:W-:Y:S01]  /*f390*/  @P1 STG.E.U16 desc[UR54][R4.64+0x150], R206 ;  /* 0x000150ce04001986 */ /* 0x0001e2000c101536 */
        /* <DEDUP_REMOVED lines=377> */
[C---:B------:R-:W-:Y:S02]  /*10b30*/  ISETP.GT.AND P1, PT, R0.reuse, 0x8, P2 ;  /* 0x000000080000780c */ /* 0x040fe40001724270 */
        /* <DEDUP_REMOVED lines=22> */
[----:B------:R0:W-:Y:S02]  /*10ca0*/  @P2 STG.E.U16 desc[UR54][R4.64+0x2b2], R103 ;  /* 0x0002b26704002986 */ /* 0x0001e4000c101536 */
[----:B0-----:R-:W-:Y:S02]  /*10cb0*/  @P4 IMAD.MOV.U32 R4, RZ, RZ, R8 ;  /* 0x000000ffff044224 */ /* 0x001fe400078e0008 */
[----:B------:R-:W-:-:S05]  /*10cc0*/  @P4 IMAD.MOV.U32 R5, RZ, RZ, R9 ;  /* 0x000000ffff054224 */ /* 0x000fca00078e0009 */
[----:B------:R0:W-:Y:S01]  /*10cd0*/  @P4 STG.E.U16 desc[UR54][R4.64+0x2c0], R104 ;  /* 0x0002c06804004986 */ /* 0x0001e2000c101536 */
[----:B------:R-:W-:-:S04]  /*10ce0*/  ISETP.GT.AND P4, PT, R2, 0x168, PT ;  /* 0x000001680200780c */ /* 0x000fc80003f84270 */
[C---:B------:R-:W-:Y:S02]  /*10cf0*/  ISETP.GT.AND P2, PT, R0.reuse, RZ, P4 ;  /* 0x000000ff0000720c */ /* 0x040fe40002744270 */
[----:B------:R-:W-:Y:S02]  /*10d00*/  ISETP.GT.AND P4, PT, R0, 0x8, P4 ;  /* 0x000000080000780c */ /* 0x000fe40002784270 */
[----:B0-----:R-:W-:Y:S01]  /*10d10*/  @P5 MOV R4, R8 ;  /* 0x0000000800045202 */ /* 0x001fe20000000f00 */
[----:B------:R-:W-:-:S05]  /*10d20*/  @P5 IMAD.MOV.U32 R5, RZ, RZ, R9 ;  /* 0x000000ffff055224 */ /* 0x000fca00078e0009 */
[----:B------:R0:W-:Y:S01]  /*10d30*/  @P5 STG.E.U16 desc[UR54][R4.64+0x2c2], R105 ;  /* 0x0002c26904005986 */ /* 0x0001e2000c101536 */
[----:B------:R-:W-:-:S04]  /*10d40*/  ISETP.GT.AND P5, PT, R2, 0x169, PT ;  /* 0x000001690200780c */ /* 0x000fc80003fa4270 */
[----:B------:R-:W-:Y:S01]  /*10d50*/  ISETP.GT.AND P6, PT, R0, RZ, P5 ;  /* 0x000000ff0000720c */ /* 0x000fe20002fc4270 */
[----:B0-----:R-:W-:Y:S02]  /*10d60*/  @P1 IMAD.MOV.U32 R4, RZ, RZ, R6 ;  /* 0x000000ffff041224 */ /* 0x001fe400078e0006 */
[----:B------:R-:W-:-:S10]  /*10d70*/  @P1 IMAD.MOV.U32 R5, RZ, RZ, R7 ;  /* 0x000000ffff051224 */ /* 0x000fd400078e0007 */
[----:B------:R-:W-:Y:S01]  /*10d80*/  @P6 IMAD.MOV.U32 R3, RZ, RZ, R9 ;  /* 0x000000ffff036224 */ /* 0x000fe200078e0009 */
[----:B------:R0:W-:Y:S01]  /*10d90*/  @P1 STG.E.U16 desc[UR54][R4.64+0x2c0], R106 ;  /* 0x0002c06a04001986 */ /* 0x0001e2000c101536 */
[----:B------:R-:W-:Y:S02]  /*10da0*/  ISETP.GT.AND P1, PT, R2, 0x178, PT ;  /* 0x000001780200780c */ /* 0x000fe40003f24270 */
[----:B0-----:R-:W-:Y:S01]  /*10db0*/  @P0 MOV R4, R6 ;  /* 0x0000000600040202 */ /* 0x001fe20000000f00 */
[----:B------:R-:W-:-:S05]  /*10dc0*/  @P0 IMAD.MOV.U32 R5, RZ, RZ, R7 ;  /* 0x000000ffff050224 */ /* 0x000fca00078e0007 */
[----:B------:R0:W-:Y:S01]  /*10dd0*/  @P0 STG.E.U16 desc[UR54][R4.64+0x2c2], R107 ;  /* 0x0002c26b04000986 */ /* 0x0001e2000c101536 */
[----:B------:R-:W-:Y:S01]  /*10de0*/  ISETP.GT.AND P0, PT, R2, 0x179, PT ;  /* 0x000001790200780c */ /* 0x000fe20003f04270 */
[----:B0-----:R-:W-:Y:S02]  /*10df0*/  @P2 IMAD.MOV.U32 R4, RZ, RZ, R8 ;  /* 0x000000ffff042224 */ /* 0x001fe400078e0008 */
[----:B------:R-:W-:-:S05]  /*10e00*/  @P2 IMAD.MOV.U32 R5, RZ, RZ, R9 ;  /* 0x000000ffff052224 */ /* 0x000fca00078e0009 */
[----:B------:R-:W-:Y:S01]  /*10e10*/  @P2 STG.E.U16 desc[UR54][R4.64+0x2d0], R108 ;  /* 0x0002d06c04002986 */ /* 0x000fe2000c101536 */
[----:B------:R-:W-:Y:S02]  /*10e20*/  ISETP.GT.AND P2, PT, R2, 0x171, PT ;  /* 0x000001710200780c */ /* 0x000fe40003f44270 */
[----:B------:R-:W-:-:S05]  /*10e30*/  @P6 MOV R2, R8 ;  /* 0x0000000800026202 */ /* 0x000fca0000000f00 */
[----:B------:R0:W-:Y:S01]  /*10e40*/  @P6 STG.E.U16 desc[UR54][R2.64+0x2d2], R109 ;  /* 0x0002d26d02006986 */ /* 0x0001e2000c101536 */
[C---:B------:R-:W-:Y:S02]  /*10e50*/  ISETP.GT.AND P6, PT, R0.reuse, 0x8, P5 ;  /* 0x000000080000780c */ /* 0x040fe40002fc4270 */
[C---:B------:R-:W-:Y:S02]  /*10e60*/  ISETP.GT.AND P5, PT, R0.reuse, RZ, P3 ;  /* 0x000000ff0000720c */ /* 0x040fe40001fa4270 */
[----:B------:R-:W-:Y:S01]  /*10e70*/  ISETP.GT.AND P3, PT, R0, 0x8, P3 ;  /* 0x000000080000780c */ /* 0x000fe20001f64270 */
[----:B0-----:R-:W-:Y:S02]  /*10e80*/  @P4 IMAD.MOV.U32 R2, RZ, RZ, R6 ;  /* 0x000000ffff024224 */ /* 0x001fe400078e0006 */
[----:B------:R-:W-:-:S05]  /*10e90*/  @P4 IMAD.MOV.U32 R3, RZ, RZ, R7 ;  /* 0x000000ffff034224 */ /* 0x000fca00078e0007 */
[----:B------:R0:W-:Y:S01]  /*10ea0*/  @P4 STG.E.U16 desc[UR54][R2.64+0x2d0], R110 ;  /* 0x0002d06e02004986 */ /* 0x0001e2000c101536 */
[C---:B------:R-:W-:Y:S02]  /*10eb0*/  ISETP.GT.AND P4, PT, R0.reuse, RZ, P2 ;  /* 0x000000ff0000720c */ /* 0x040fe40001784270 */
[----:B------:R-:W-:Y:S02]  /*10ec0*/  ISETP.GT.AND P2, PT, R0, 0x8, P2 ;  /* 0x000000080000780c */ /* 0x000fe40001744270 */
        /* <DEDUP_REMOVED lines=12> */
[----:B------:R0:W-:Y:S02]  /*10f90*/  @P4 STG.E.U16 desc[UR54][R2.64+0x2e2], R113 ;  /* 0x0002e27102004986 */ /* 0x0001e4000c101536 */
[----:B0-----:R-:W-:Y:S02]  /*10fa0*/  @P3 IMAD.MOV.U32 R2, RZ, RZ, R6 ;  /* 0x000000ffff023224 */ /* 0x001fe400078e0006 */
[----:B------:R-:W-:-:S05]  /*10fb0*/  @P3 IMAD.MOV.U32 R3, RZ, RZ, R7 ;  /* 0x000000ffff033224 */ /* 0x000fca00078e0007 */
[----:B------:R0:W-:Y:S02]  /*10fc0*/  @P3 STG.E.U16 desc[UR54][R2.64+0x2e0], R114 ;  /* 0x0002e07202003986 */ /* 0x0001e4000c101536 */
[----:B0-----:R-:W-:Y:S01]  /*10fd0*/  @P2 MOV R2, R6 ;  /* 0x0000000600022202 */ /* 0x001fe20000000f00 */
[----:B------:R-:W-:-:S05]  /*10fe0*/  @P2 IMAD.MOV.U32 R3, RZ, RZ, R7 ;  /* 0x000000ffff032224 */ /* 0x000fca00078e0007 */
[----:B------:R0:W-:Y:S02]  /*10ff0*/  @P2 STG.E.U16 desc[UR54][R2.64+0x2e2], R115 ;  /* 0x0002e27302002986 */ /* 0x0001e4000c101536 */
[----:B0-----:R-:W-:Y:S02]  /*11000*/  @P6 IMAD.MOV.U32 R2, RZ, RZ, R8 ;  /* 0x000000ffff026224 */ /* 0x001fe400078e0008 */
[----:B------:R-:W-:-:S05]  /*11010*/  @P6 IMAD.MOV.U32 R3, RZ, RZ, R9 ;  /* 0x000000ffff036224 */ /* 0x000fca00078e0009 */
[----:B------:R0:W-:Y:S04]  /*11020*/  @P6 STG.E.U16 desc[UR54][R2.64+0x2f0], R116 ;  /* 0x0002f07402006986 */ /* 0x0001e8000c101536 */
[----:B------:R1:W-:Y:S01]  /*11030*/  @P5 STG.E.U16 desc[UR54][R8.64+0x2f2], R117 ;  /* 0x0002f27508005986 */ /* 0x0003e2000c101536 */
[----:B0-----:R-:W-:Y:S01]  /*11040*/  @P1 MOV R2, R6 ;  /* 0x0000000600021202 */ /* 0x001fe20000000f00 */
[----:B------:R-:W-:-:S05]  /*11050*/  @P1 IMAD.MOV.U32 R3, RZ, RZ, R7 ;  /* 0x000000ffff031224 */ /* 0x000fca00078e0007 */
[----:B------:R1:W-:Y:S04]  /*11060*/  @P1 STG.E.U16 desc[UR54][R2.64+0x2f0], R118 ;  /* 0x0002f07602001986 */ /* 0x0003e8000c101536 */
[----:B------:R1:W-:Y:S02]  /*11070*/  @P0 STG.E.U16 desc[UR54][R6.64+0x2f2], R119 ;  /* 0x0002f27706000986 */ /* 0x0003e4000c101536 */
.L_x_413:
[----:B------:R-:W-:Y:S05]  /*11080*/  BSYNC B0 ;  /* 0x0000000000007941 */ /* 0x000fea0003800000 */
.L_x_31:
[----:B-1----:R-:W-:Y:S01]  /*11090*/  IMAD.U32 R0, RZ, RZ, UR47 ;  /* 0x0000002fff007e24 */ /* 0x002fe2000f8e00ff */
[----:B------:R-:W-:Y:S01]  /*110a0*/  ULDC.64 UR4, c[0x0][0x650] ;  /* 0x0001940000047ab9 */ /* 0x000fe20000000a00 */
[----:B------:R-:W-:Y:S01]  /*110b0*/  IMAD.U32 R2, RZ, RZ, UR52 ;  /* 0x00000034ff027e24 */ /* 0x000fe2000f8e00ff */
[----:B------:R-:W-:Y:S01]  /*110c0*/  MOV R3, UR53 ;  /* 0x0000003500037c02 */ /* 0x000fe20008000f00 */
[----:B------:R1:W-:Y:S01]  /*110d0*/  SYNCS.ARRIVE.TRANS64.A1T0 RZ, [R0+UR49], RZ ;  /* 0x000000ff00ff79a7 */ /* 0x0003e20008100031 */
[----:B-----5:R-:W-:Y:S01]  /*110e0*/  IMAD.MOV.U32 R18, RZ, RZ, -0x1 ;  /* 0xffffffffff127424 */ /* 0x020fe200078e00ff */
[----:B------:R-:W-:Y:S02]  /*110f0*/  MOV R19, 0xffffffff ;  /* 0xffffffff00137802 */ /* 0x000fe40000000f00 */
[----:B------:R-:W-:Y:S01]  /*11100*/  LEA R16, P0, R2, R16, 0x1 ;  /* 0x0000001002107211 */ /* 0x000fe200078008ff */
[----:B-1----:R-:W-:-:S05]  /*11110*/  IMAD.U32 R0, RZ, RZ, UR37 ;  /* 0x00000025ff007e24 */ /* 0x002fca000f8e00ff */
[--C-:B------:R-:W-:Y:S01]  /*11120*/  LEA.HI.X R17, R2, R17, R0.reuse, 0x1, P0 ;  /* 0x0000001102117211 */ /* 0x100fe200000f0c00 */
[----:B------:R-:W-:Y:S01]  /*11130*/  IMAD.MOV.U32 R2, RZ, RZ, -0x1 ;  /* 0xffffffffff027424 */ /* 0x000fe200078e00ff */
[----:B------:R-:W-:Y:S02]  /*11140*/  ISETP.GE.U32.AND P0, PT, R16, UR4, PT ;  /* 0x0000000410007c0c */ /* 0x000fe4000bf06070 */
[----:B------:R-:W-:Y:S02]  /*11150*/  PRMT R0, RZ, 0x7610, R0 ;  /* 0x00007610ff007816 */ /* 0x000fe40000000000 */
[----:B------:R-:W-:-:S13]  /*11160*/  ISETP.GE.U32.AND.EX P0, PT, R17, UR5, PT, P0 ;  /* 0x0000000511007c0c */ /* 0x000fda000bf06100 */
[----:B------:R-:W-:Y:S05]  /*11170*/  @P0 BRA `(.L_x_414) ;  /* 0x00000004008c0947 */ /* 0x000fea0003800000 */
[----:B------:R-:W1:Y:S01]  /*11180*/  S2UR UR6, SR_CTAID.X ;  /* 0x00000000000679c3 */ /* 0x000e620000002500 */
[----:B------:R-:W-:Y:S01]  /*11190*/  ULDC.64 UR4, c[0x0][0x628] ;  /* 0x00018a0000047ab9 */ /* 0x000fe20000000a00 */
[----:B------:R-:W-:Y:S01]  /*111a0*/  ULDC UR7, c[0x0][0x150] ;  /* 0x0000540000077ab9 */ /* 0x000fe20000000800 */
[----:B------:R-:W-:Y:S01]  /*111b0*/  ISETP.NE.U32.AND P0, PT, RZ, UR4, PT ;  /* 0x00000004ff007c0c */ /* 0x000fe2000bf05070 */
[----:B------:R-:W-:Y:S01]  /*111c0*/  ULDC UR15, c[0x0][0x630] ;  /* 0x00018c00000f7ab9 */ /* 0x000fe20000000800 */
[C---:B------:R-:W-:Y:S01]  /*111d0*/  R2UR UR16, R16.reuse ;  /* 0x00000000101072ca */ /* 0x040fe200000e0000 */
[----:B------:R-:W-:Y:S01]  /*111e0*/  ULDC UR18, c[0x0][0x154] ;  /* 0x0000550000127ab9 */ /* 0x000fe20000000800 */
[----:B------:R-:W-:Y:S01]  /*111f0*/  ISETP.NE.AND.EX P0, PT, RZ, UR5, PT, P0 ;  /* 0x00000005ff007c0c */ /* 0x000fe2000bf05300 */
[----:B------:R-:W0:Y:S01]  /*11200*/  S2UR UR20, SR_CTAID.Y ;  /* 0x00000000001479c3 */ /* 0x000e220000002600 */
[----:B------:R-:W-:Y:S02]  /*11210*/  R2UR UR17, R17 ;  /* 0x00000000111172ca */ /* 0x000fe400000e0000 */
[----:B------:R-:W-:-:S02]  /*11220*/  R2UR UR12, R16 ;  /* 0x00000000100c72ca */ /* 0x000fc400000e0000 */
[----:B------:R-:W-:Y:S02]  /*11230*/  R2UR UR13, R17 ;  /* 0x00000000110d72ca */ /* 0x000fe400000e0000 */
[----:B-1----:R-:W-:-:S05]  /*11240*/  I2FP.F32.U32 R0, UR6 ;  /* 0x0000000600007c45 */ /* 0x002fca0008201000 */
[----:B------:R-:W-:-:S04]  /*11250*/  FMUL R0, R0, UR7 ;  /* 0x0000000700007c20 */ /* 0x000fc80008400000 */
[----:B------:R1:W0:Y:S01]  /*11260*/  F2I.U32.TRUNC.NTZ R2, R0 ;  /* 0x0000000000027305 */ /* 0x000222000020f000 */
[----:B------:R-:W-:Y:S05]  /*11270*/  @!P0 BRA `(.L_x_415) ;  /* 0x0000000000308947 */ /* 0x000fea0003800000 */
        /* <DEDUP_REMOVED lines=12> */
.L_x_415:
[----:B------:R-:W-:Y:S01]  /*11340*/  USHF.R.U64 UR12, UR12, UR15, UR13 ;  /* 0x0000000f0c0c7299 */ /* 0x000fe2000800120d */
[----:B01----:R-:W-:Y:S01]  /*11350*/  I2FP.F32.U32 R0, UR20 ;  /* 0x0000001400007c45 */ /* 0x003fe20008201000 */
[----:B------:R-:W-:Y:S02]  /*11360*/  USHF.R.U32.HI UR4, URZ, UR15, UR13 ;  /* 0x0000000f3f047299 */ /* 0x000fe4000801160d */
[----:B------:R-:W-:Y:S02]  /*11370*/  UIADD3 UR7, UP0, URZ, -UR12, URZ ;  /* 0x8000000c3f077290 */ /* 0x000fe4000ff1e03f */
[----:B------:R-:W-:Y:S01]  /*11380*/  FMUL R0, R0, UR18 ;  /* 0x0000001200007c20 */ /* 0x000fe20008400000 */
[----:B------:R-:W-:Y:S01]  /*11390*/  ULDC.64 UR10, c[0x0][0x620] ;  /* 0x00018800000a7ab9 */ /* 0x000fe20000000a00 */
[----:B------:R-:W-:Y:S01]  /*113a0*/  UIADD3.X UR4, URZ, ~UR4, URZ, UP0, !UPT ;  /* 0x800000043f047290 */ /* 0x000fe200087fe43f */
[----:B------:R-:W-:Y:S01]  /*113b0*/  UMOV UR8, UR16 ;  /* 0x0000001000087c82 */ /* 0x000fe20008000000 */
[----:B------:R-:W-:-:S02]  /*113c0*/  UMOV UR9, UR17 ;  /* 0x0000001100097c82 */ /* 0x000fc40008000000 */
[----:B------:R-:W0:Y:S01]  /*113d0*/  F2I.U32.TRUNC.NTZ R0, R0 ;  /* 0x0000000000007305 */ /* 0x000e22000020f000 */
[----:B------:R-:W-:Y:S01]  /*113e0*/  UIMAD UR4, UR4, UR10, URZ ;  /* 0x0000000a040472a4 */ /* 0x000fe2000f8e023f */
[----:B------:R-:W-:Y:S01]  /*113f0*/  R2UR UR17, R2 ;  /* 0x00000000021172ca */ /* 0x000fe200000e0000 */
[----:B------:R-:W-:Y:S02]  /*11400*/  UIMAD.WIDE.U32 UR8, UR7, UR10, UR8 ;  /* 0x0000000a070872a5 */ /* 0x000fe4000f8e0008 */
[----:B------:R-:W-:Y:S01]  /*11410*/  UIMAD UR7, UR7, UR11, UR4 ;  /* 0x0000000b070772a4 */ /* 0x000fe2000f8e0204 */
[----:B------:R-:W-:Y:S01]  /*11420*/  ULDC UR23, c[0x0][0x658] ;  /* 0x0001960000177ab9 */ /* 0x000fe20000000800 */
[----:B------:R-:W-:Y:S02]  /*11430*/  UMOV UR15, 0xffffffff ;  /* 0xffffffff000f7882 */ /* 0x000fe40000000000 */
[----:B------:R-:W-:Y:S01]  /*11440*/  UIADD3 UR7, UR9, UR7, URZ ;  /* 0x0000000709077290 */ /* 0x000fe2000fffe03f */
[----:B------:R-:W-:Y:S01]  /*11450*/  ULDC UR10, c[0x0][0x618] ;  /* 0x00018600000a7ab9 */ /* 0x000fe20000000800 */
[----:B------:R-:W-:Y:S01]  /*11460*/  ULDC.64 UR4, c[0x0][0x640] ;  /* 0x0001900000047ab9 */ /* 0x000fe20000000a00 */
[----:B------:R-:W-:Y:S01]  /*11470*/  USHF.L.U32 UR19, UR15, UR23, URZ ;  /* 0x000000170f137299 */ /* 0x000fe2000800063f */
[----:B------:R-:W-:Y:S01]  /*11480*/  ISETP.NE.U32.AND P0, PT, RZ, UR4, PT ;  /* 0x00000004ff007c0c */ /* 0x000fe2000bf05070 */
[----:B------:R-:W-:Y:S01]  /*11490*/  USHF.R.U64 UR15, UR8, UR10, UR7 ;  /* 0x0000000a080f7299 */ /* 0x000fe20008001207 */
[----:B0-----:R-:W-:Y:S01]  /*114a0*/  R2UR UR11, R0 ;  /* 0x00000000000b72ca */ /* 0x001fe200000e0000 */
[----:B------:R-:W-:Y:S01]  /*114b0*/  USHF.R.U32.HI UR7, URZ, UR10, UR7 ;  /* 0x0000000a3f077299 */ /* 0x000fe20008011607 */
[----:B------:R-:W-:Y:S01]  /*114c0*/  ISETP.NE.AND.EX P0, PT, RZ, UR5, PT, P0 ;  /* 0x00000005ff007c0c */ /* 0x000fe2000bf05300 */
[----:B------:R-:W-:Y:S01]  /*114d0*/  ULDC UR22, c[0x0][0x608] ;  /* 0x0001820000167ab9 */ /* 0x000fe20000000800 */
[----:B------:R-:W-:-:S02]  /*114e0*/  UIADD3 UR8, -UR17, URZ, URZ ;  /* 0x0000003f11087290 */ /* 0x000fc4000fffe13f */
[----:B------:R-:W-:Y:S02]  /*114f0*/  USHF.R.U64 UR18, UR15, UR22, UR7 ;  /* 0x000000160f127299 */ /* 0x000fe40008001207 */
[----:B------:R-:W-:Y:S01]  /*11500*/  USHF.R.U32.HI UR7, URZ, UR22, UR7 ;  /* 0x000000163f077299 */ /* 0x000fe20008011607 */
[----:B------:R-:W-:Y:S01]  /*11510*/  UMOV UR16, 0x1 ;  /* 0x0000000100107882 */ /* 0x000fe20000000000 */
[----:B------:R-:W-:Y:S02]  /*11520*/  ULDC UR21, c[0x0][0x144] ;  /* 0x0000510000157ab9 */ /* 0x000fe40000000800 */
[----:B------:R-:W-:Y:S01]  /*11530*/  USHF.R.U64 UR17, UR18, UR23, UR7 ;  /* 0x0000001712117299 */ /* 0x000fe20008001207 */
[----:B------:R-:W-:Y:S01]  /*11540*/  ULDC UR13, c[0x0][0x600] ;  /* 0x00018000000d7ab9 */ /* 0x000fe20000000800 */
[----:B------:R-:W-:Y:S02]  /*11550*/  UIADD3 UR22, -UR11, URZ, URZ ;  /* 0x0000003f0b167290 */ /* 0x000fe4000fffe13f */
[----:B------:R-:W-:-:S02]  /*11560*/  USHF.L.U32 UR16, UR16, UR23, URZ ;  /* 0x0000001710107299 */ /* 0x000fc4000800063f */
[----:B------:R-:W-:Y:S02]  /*11570*/  USHF.R.U32.HI UR11, URZ, UR23, UR7 ;  /* 0x000000173f0b7299 */ /* 0x000fe40008011607 */
[----:B------:R-:W-:Y:S02]  /*11580*/  UIADD3 UR14, UR13, -0x1, URZ ;  /* 0xffffffff0d0e7890 */ /* 0x000fe4000fffe03f */
[----:B------:R-:W-:Y:S02]  /*11590*/  ULOP3.LUT UR19, URZ, UR19, URZ, 0x33, !UPT ;  /* 0x000000133f137292 */ /* 0x000fe4000f8e333f */
        /* <DEDUP_REMOVED lines=16> */
.L_x_416:
[----:B------:R-:W-:Y:S01]  /*116a0*/  UISETP.NE.AND UP0, UPT, UR38, URZ, UPT ;  /* 0x0000003f2600728c */ /* 0x000fe2000bf05270 */
[----:B------:R-:W-:Y:S01]  /*116b0*/  IMAD.MOV.U32 R0, RZ, RZ, 0x1 ;  /* 0x00000001ff007424 */ /* 0x000fe200078e00ff */
[----:B------:R-:W-:Y:S01]  /*116c0*/  USHF.R.U64 UR4, UR10, UR24, UR11 ;  /* 0x000000180a047299 */ /* 0x000fe2000800120b */
[----:B------:R-:W-:Y:S01]  /*116d0*/  IMAD.U32 R19, RZ, RZ, UR12 ;  /* 0x0000000cff137e24 */ /* 0x000fe2000f8e00ff */
[----:B------:R-:W-:Y:S02]  /*116e0*/  ULOP3.LUT UR19, UR18, UR19, URZ, 0xc0, !UPT ;  /* 0x0000001312137292 */ /* 0x000fe4000f8ec03f */
[----:B------:R-:W-:Y:S02]  /*116f0*/  UIADD3 UR5, -UR4, URZ, URZ ;  /* 0x0000003f04057290 */ /* 0x000fe4000fffe13f */
[----:B------:R-:W-:Y:S02]  /*11700*/  ULOP3.LUT UR14, UR15, UR14, URZ, 0xc0, !UPT ;  /* 0x0000000e0f0e7292 */ /* 0x000fe4000f8ec03f */
[----:B------:R-:W-:-:S02]  /*11710*/  UIMAD UR4, UR16, UR4, UR19 ;  /* 0x00000004100472a4 */ /* 0x000fc4000f8e0213 */
        /* <DEDUP_REMOVED lines=8> */
[----:B------:R-:W-:-:S07]  /*117a0*/  MOV R18, UR4 ;  /* 0x0000000400127c02 */ /* 0x000fce0008000f00 */
.L_x_414:
[----:B------:R-:W-:Y:S01]  /*117b0*/  LOP3.LUT P0, RZ, R0, 0xff, RZ, 0xc0, !PT ;  /* 0x000000ff00ff7812 */ /* 0x000fe2000780c0ff */
[----:B------:R-:W-:-:S12]  /*117c0*/  ULOP3.LUT UR45, UR45, 0x1, URZ, 0x3c, !UPT ;  /* 0x000000012d2d7892 */ /* 0x000fd8000f8e3c3f */
[----:B------:R-:W-:Y:S05]  /*117d0*/  @P0 BRA `(.L_x_417) ;  /* 0xfffffefc00500947 */ /* 0x000fea000383ffff */
[----:B------:R-:W-:Y:S05]  /*117e0*/  EXIT ;  /* 0x000000000000794d */ /* 0x000fea0003800000 */
.L_x_12:
[----:B------:R-:W-:-:S08]  /*117f0*/  ISETP.NE.AND P0, PT, RZ, UR8, PT ;  /* 0x00000008ff007c0c */ /* 0x000fd0000bf05270 */
[----:B-----5:R-:W0:-:S00]  /*11800*/  USETMAXREG.DEALLOC.CTAPOOL 0x28 ;  /* 0x00000028000079c8 */ /* 0x020e0000080e0500 */
[----:B------:R-:W-:Y:S05]  /*11810*/  @P0 EXIT ;  /* 0x000000000000094d */ /* 0x000fea0003800000 */
[----:B0-----:R-:W-:Y:S01]  /*11820*/  LOP3.LUT P0, RZ, R0, 0xff, RZ, 0xc0, !PT ;  /* 0x000000ff00ff7812 */ /* 0x001fe2000780c0ff */
[----:B------:R-:W-:Y:S02]  /*11830*/  IMAD.MOV.U32 R8, RZ, RZ, 0x1 ;  /* 0x00000001ff087424 */ /* 0x000fe400078e00ff */
[----:B------:R-:W-:-:S10]  /*11840*/  IMAD.MOV.U32 R0, RZ, RZ, RZ ;  /* 0x000000ffff007224 */ /* 0x000fd400078e00ff */
[----:B------:R-:W-:Y:S05]  /*11850*/  @!P0 BRA `(.L_x_418) ;  /* 0x0000000c00148947 */ /* 0x000fea0003800000 */
[----:B------:R-:W-:Y:S01]  /*11860*/  LOP3.LUT P0, RZ, R4, 0x1f, RZ, 0xc0, !PT ;  /* 0x0000001f04ff7812 */ /* 0x000fe2000780c0ff */
[----:B------:R-:W-:Y:S01]  /*11870*/  ULDC UR5, c[0x0][0x658] ;  /* 0x0001960000057ab9 */ /* 0x000fe20000000800 */
[----:B------:R-:W-:Y:S01]  /*11880*/  UMOV UR6, 0xffffffff ;  /* 0xffffffff00067882 */ /* 0x000fe20000000000 */
[----:B------:R-:W-:Y:S01]  /*11890*/  BSSY B0, `(.L_x_418) ;  /* 0x00000c1000007945 */ /* 0x000fe20003800000 */
[----:B------:R-:W-:Y:S01]  /*118a0*/  USHF.L.U32 UR6, UR6, UR5, URZ ;  /* 0x0000000506067299 */ /* 0x000fe2000800063f */
[C---:B------:R-:W-:Y:S01]  /*118b0*/  ISETP.NE.AND P3, PT, R3.reuse, RZ, PT ;  /* 0x000000ff0300720c */ /* 0x040fe20003f65270 */
[----:B------:R-:W-:Y:S01]  /*118c0*/  IMAD.MOV.U32 R9, RZ, RZ, 0x1 ;  /* 0x00000001ff097424 */ /* 0x000fe200078e00ff */
[----:B------:R-:W-:Y:S01]  /*118d0*/  ISETP.NE.OR P0, PT, R3, RZ, !P0 ;  /* 0x000000ff0300720c */ /* 0x000fe20004705670 */
[----:B------:R-:W-:Y:S01]  /*118e0*/  IMAD.MOV.U32 R0, RZ, RZ, RZ ;  /* 0x000000ffff007224 */ /* 0x000fe200078e00ff */
[----:B------:R-:W-:Y:S01]  /*118f0*/  MOV R8, 0x1 ;  /* 0x0000000100087802 */ /* 0x000fe20000000f00 */
[----:B------:R-:W-:Y:S01]  /*11900*/  ULDC UR4, c[0x0][0x600] ;  /* 0x0001800000047ab9 */ /* 0x000fe20000000800 */
[----:B------:R-:W-:Y:S01]  /*11910*/  UMOV UR7, 0x1 ;  /* 0x0000000100077882 */ /* 0x000fe20000000000 */
[----:B------:R-:W-:-:S02]  /*11920*/  UIADD3 UR19, UR39, 0x1, URZ ;  /* 0x0000000127137890 */ /* 0x000fc4000fffe03f */
[----:B------:R-:W-:Y:S02]  /*11930*/  ULOP3.LUT UR22, UR36, 0x2, URZ, 0xfc, !UPT ;  /* 0x0000000224167892 */ /* 0x000fe4000f8efc3f */
[----:B------:R-:W-:Y:S02]  /*11940*/  UIADD3 UR4, UR4, -0x1, URZ ;  /* 0xffffffff04047890 */ /* 0x000fe4000fffe03f */
[----:B------:R-:W-:Y:S02]  /*11950*/  USHF.L.U32 UR5, UR7, UR5, URZ ;  /* 0x0000000507057299 */ /* 0x000fe4000800063f */
[----:B------:R-:W-:Y:S01]  /*11960*/  ULOP3.LUT UR6, URZ, UR6, URZ, 0x33, !UPT ;  /* 0x000000063f067292 */ /* 0x000fe2000f8e333f */
[----:B------:R-:W-:-:S11]  /*11970*/  ULDC.64 UR20, c[0x0][0x198] ;  /* 0x0000660000147ab9 */ /* 0x000fd60000000a00 */
.L_x_430:
[----:B------:R-:W-:-:S03]  /*11980*/  UMOV UR7, 0xffffffff ;  /* 0xffffffff00077882 */ /* 0x000fc60000000000 */
[----:B------:R-:W-:Y:S05]  /*11990*/  BRA.DIV UR7, `(.L_x_419) ;  /* 0x0000000e07e47947 */ /* 0x000fea000b800000 */
[----:B------:R-:W-:-:S13]  /*119a0*/  ELECT P6, URZ, PT ;  /* 0x00000000003f782f */ /* 0x000fda00038c0000 */
.L_x_443:
[----:B------:R-:W0:Y:S01]  /*119b0*/  LDC R3, c[0x0][0x28c] ;  /* 0x0000a300ff037b82 */ /* 0x000e220000000800 */
[----:B------:R-:W-:Y:S01]  /*119c0*/  BSSY B1, `(.L_x_420) ;  /* 0x0000038000017945 */ /* 0x000fe20003800000 */
[----:B0-----:R-:W-:-:S13]  /*119d0*/  ISETP.LT.OR P6, PT, R3, 0x1, !P6 ;  /* 0x000000010300780c */ /* 0x001fda00077c1670 */
[----:B------:R-:W-:Y:S05]  /*119e0*/  @P6 BRA `(.L_x_421) ;  /* 0x0000000000d46947 */ /* 0x000fea0003800000 */
[----:B------:R-:W-:Y:S01]  /*119f0*/  IMAD R6, R2, 0x180, RZ ;  /* 0x0000018002067824 */ /* 0x000fe200078e02ff */
[----:B------:R-:W-:Y:S01]  /*11a00*/  MOV R12, UR19 ;  /* 0x00000013000c7c02 */ /* 0x000fe20008000f00 */
[----:B------:R-:W-:Y:S02]  /*11a10*/  IMAD.SHL.U32 R18, R18, 0x40, RZ ;  /* 0x0000004012127824 */ /* 0x000fe400078e00ff */
[----:B------:R-:W-:Y:S02]  /*11a20*/  IMAD.MOV.U32 R11, RZ, RZ, RZ ;  /* 0x000000ffff0b7224 */ /* 0x000fe400078e00ff */
[----:B------:R-:W-:Y:S02]  /*11a30*/  IMAD.MOV.U32 R2, RZ, RZ, R8 ;  /* 0x000000ffff027224 */ /* 0x000fe400078e0008 */
[----:B------:R-:W-:-:S07]  /*11a40*/  IMAD.MOV.U32 R3, RZ, RZ, R0 ;  /* 0x000000ffff037224 */ /* 0x000fce00078e0000 */
.L_x_425:
[----:B------:R-:W0:Y:S01]  /*11a50*/  S2R R5, SR_CgaCtaId ;  /* 0x0000000000057919 */ /* 0x000e220000008800 */
[----:B------:R-:W-:-:S04]  /*11a60*/  MOV R4, 0x400 ;  /* 0x0000040000047802 */ /* 0x000fc80000000f00 */
[----:B0-----:R-:W-:Y:S02]  /*11a70*/  LEA R10, R5, R4, 0x18 ;  /* 0x00000004050a7211 */ /* 0x001fe400078ec0ff */
[----:B------:R-:W-:Y:S01]  /*11a80*/  SHF.L.U32 R4, R2, 0x1f, RZ ;  /* 0x0000001f02047819 */ /* 0x000fe200000006ff */
[----:B------:R-:W0:Y:S02]  /*11a90*/  @!P3 LDC R5, c[0x0][0x500] ;  /* 0x00014000ff05bb82 */ /* 0x000e240000000800 */
[----:B------:R-:W-:-:S04]  /*11aa0*/  IMAD R7, R3, 0x8, R10 ;  /* 0x0000000803077824 */ /* 0x000fc800078e020a */
[----:B------:R-:W1:Y:S02]  /*11ab0*/  SYNCS.PHASECHK.TRANS64.TRYWAIT P1, [R7+URZ+0x20], R4 ;  /* 0x00002004070075a7 */ /* 0x000e64000802017f */
[----:B-1----:R-:W-:Y:S05]  /*11ac0*/  @!P1 BRA `(.L_x_422) ;  /* 0x0000000c00b89947 */ /* 0x002fea0003800000 */
.L_x_444:
[----:B------:R-:W-:Y:S01]  /*11ad0*/  UPRMT UR7, UR22, 0x9910, URZ ;  /* 0x0000991016077896 */ /* 0x000fe2000800003f */
[----:B0-----:R0:W-:Y:S03]  /*11ae0*/  @!P3 SYNCS.ARRIVE.TRANS64 RZ, [R7+URZ], R5 ;  /* 0x0000000507ffb9a7 */ /* 0x0011e6000800003f */
[----:B------:R-:W-:-:S06]  /*11af0*/  UISETP.NE.AND UP0, UPT, UR7, 0x2, UPT ;  /* 0x000000020700788c */ /* 0x000fcc000bf05270 */
[----:B------:R-:W-:-:S13]  /*11b00*/  PLOP3.LUT P1, PT, PT, PT, UP0, 0x80, 0x0 ;  /* 0x000000000000781c */ /* 0x000fda0003f2f008 */
[----:B0-----:R-:W-:Y:S05]  /*11b10*/  @P1 BRA `(.L_x_423) ;  /* 0x0000000000041947 */ /* 0x001fea0003800000 */
[----:B------:R-:W-:Y:S01]  /*11b20*/  BPT.TRAP 0x1 ;  /* 0x000000040000795c */ /* 0x000fe20000300000 */
.L_x_423:
[----:B------:R-:W-:Y:S05]  /*11b30*/  @P0 BRA `(.L_x_424) ;  /* 0x0000000000040947 */ /* 0x000fea0003800000 */
[----:B------:R-:W-:Y:S01]  /*11b40*/  BPT.TRAP 0x1 ;  /* 0x000000040000795c */ /* 0x000fe20000300000 */
.L_x_424:
[C---:B-1----:R-:W-:Y:S01]  /*11b50*/  LEA R4, R3.reuse, R10, 0xd ;  /* 0x0000000a03047211 */ /* 0x042fe200078e68ff */
[----:B------:R-:W-:Y:S01]  /*11b60*/  IMAD R10, R3, 0xc000, R10 ;  /* 0x0000c000030a7824 */ /* 0x000fe200078e020a */
[----:B------:R-:W-:Y:S01]  /*11b70*/  R2UR UR9, R7 ;  /* 0x00000000070972ca */ /* 0x000fe200000e0000 */
[----:B------:R-:W-:Y:S01]  /*11b80*/  VIADD R12, R12, 0xffffffff ;  /* 0xffffffff0c0c7836 */ /* 0x000fe20000000000 */
[----:B------:R-:W-:Y:S01]  /*11b90*/  R2UR UR7, R4 ;  /* 0x00000000040772ca */ /* 0x000fe200000e0000 */
[----:B------:R-:W-:Y:S01]  /*11ba0*/  UIADD3 UR14, UP0, UR20, 0xf0, URZ ;  /* 0x000000f0140e7890 */ /* 0x000fe2000ff1e03f */
[----:B------:R-:W-:Y:S01]  /*11bb0*/  R2UR UR8, R10 ;  /* 0x000000000a0872ca */ /* 0x000fe200000e0000 */
[----:B------:R-:W-:Y:S01]  /*11bc0*/  UIADD3 UR24, UP1, UR20, 0x1f0, URZ ;  /* 0x000001f014187890 */ /* 0x000fe2000ff3e03f */
[----:B------:R-:W-:Y:S01]  /*11bd0*/  R2UR UR11, R18 ;  /* 0x00000000120b72ca */ /* 0x000fe200000e0000 */
[----:B------:R-:W-:Y:S01]  /*11be0*/  UIADD3.X UR15, URZ, UR21, URZ, UP0, !UPT ;  /* 0x000000153f0f7290 */ /* 0x000fe200087fe43f */
[----:B------:R-:W-:Y:S01]  /*11bf0*/  R2UR UR10, R11 ;  /* 0x000000000b0a72ca */ /* 0x000fe200000e0000 */
[----:B------:R-:W-:Y:S01]  /*11c00*/  VIADD R3, R3, 0x1 ;  /* 0x0000000103037836 */ /* 0x000fe20000000000 */
[----:B------:R-:W-:Y:S01]  /*11c10*/  R2UR UR12, R19 ;  /* 0x00000000130c72ca */ /* 0x000fe200000e0000 */
[----:B------:R-:W-:Y:S01]  /*11c20*/  UIADD3.X UR25, URZ, UR21, URZ, UP1, !UPT ;  /* 0x000000153f197290 */ /* 0x000fe20008ffe43f */
[----:B------:R-:W-:Y:S01]  /*11c30*/  R2UR UR18, R6 ;  /* 0x00000000061272ca */ /* 0x000fe200000e0000 */
[----:B------:R-:W-:Y:S01]  /*11c40*/  UMOV UR16, 0x0 ;  /* 0x0000000000107882 */ /* 0x000fe20000000000 */
[----:B------:R-:W-:Y:S01]  /*11c50*/  ISETP.GT.AND P2, PT, R12, 0x1, PT ;  /* 0x000000010c00780c */ /* 0x000fe20003f44270 */
[----:B------:R-:W-:Y:S01]  /*11c60*/  UIADD3 UR7, UR7, 0x180, URZ ;  /* 0x0000018007077890 */ /* 0x000fe2000fffe03f */
[----:B------:R-:W-:Y:S01]  /*11c70*/  ISETP.NE.AND P1, PT, R3, 0x4, PT ;  /* 0x000000040300780c */ /* 0x000fe20003f25270 */
[----:B------:R-:W-:Y:S01]  /*11c80*/  UIADD3 UR13, UR8, 0x8180, URZ ;  /* 0x00008180080d7890 */ /* 0x000fe2000fffe03f */
[----:B------:R-:W-:Y:S01]  /*11c90*/  VIADD R11, R11, 0x40 ;  /* 0x000000400b0b7836 */ /* 0x000fe20000000000 */
[----:B------:R-:W-:Y:S01]  /*11ca0*/  UMOV UR17, 0x10000000 ;  /* 0x1000000000117882 */ /* 0x000fe20000000000 */
[----:B------:R-:W-:-:S02]  /*11cb0*/  SEL R5, RZ, 0x1, P1 ;  /* 0x00000001ff057807 */ /* 0x000fc40000800000 */
[----:B------:R-:W-:Y:S01]  /*11cc0*/  UMOV UR8, UR7 ;  /* 0x0000000700087c82 */ /* 0x000fe20008000000 */
[----:B------:R-:W-:Y:S01]  /*11cd0*/  SEL R3, R3, RZ, P1 ;  /* 0x000000ff03037207 */ /* 0x000fe20000800000 */
[----:B------:R0:W-:Y:S01]  /*11ce0*/  UTMALDG.3D [UR8], [UR14], desc[UR16] ;  /* 0x000010080e0075b4 */ /* 0x0001e20008011000 */
[----:B------:R-:W-:Y:S01]  /*11cf0*/  LOP3.LUT R2, R2, R5, RZ, 0x3c, !PT ;  /* 0x0000000502027212 */ /* 0x000fe200078e3cff */
[----:B0-----:R-:W-:Y:S01]  /*11d00*/  UMOV UR8, UR13 ;  /* 0x0000000d00087c82 */ /* 0x001fe20008000000 */
[----:B------:R-:W-:Y:S02]  /*11d10*/  UMOV UR11, UR18 ;  /* 0x00000012000b7c82 */ /* 0x000fe40008000000 */
[----:B------:R0:W-:Y:S02]  /*11d20*/  UTMALDG.3D [UR8], [UR24], desc[UR16] ;  /* 0x00001008180075b4 */ /* 0x0001e40008011000 */
[----:B0-----:R-:W-:Y:S05]  /*11d30*/  @P2 BRA `(.L_x_425) ;  /* 0xfffffffc00442947 */ /* 0x001fea000383ffff */
.L_x_421:
[----:B------:R-:W-:Y:S05]  /*11d40*/  BSYNC B1 ;  /* 0x0000000000017941 */ /* 0x000fea0003800000 */
.L_x_420:
[----:B------:R-:W-:Y:S01]  /*11d50*/  LOP3.LUT P4, RZ, R9, 0xff, RZ, 0xc0, !PT ;  /* 0x000000ff09ff7812 */ /* 0x000fe2000788c0ff */
[----:B------:R-:W-:Y:S01]  /*11d60*/  ULDC.64 UR8, c[0x0][0x650] ;  /* 0x0001940000087ab9 */ /* 0x000fe20000000a00 */
[----:B------:R-:W-:Y:S01]  /*11d70*/  IADD3 R0, R0, UR39, RZ ;  /* 0x0000002700007c10 */ /* 0x000fe2000fffe0ff */
[----:B------:R-:W-:Y:S01]  /*11d80*/  BSSY B1, `(.L_x_426) ;  /* 0x000006f000017945 */ /* 0x000fe20003800000 */
[----:B------:R-:W-:Y:S01]  /*11d90*/  IMAD.MOV.U32 R18, RZ, RZ, -0x1 ;  /* 0xffffffffff127424 */ /* 0x000fe200078e00ff */
[----:B------:R-:W-:Y:S02]  /*11da0*/  MOV R19, 0xffffffff ;  /* 0xffffffff00137802 */ /* 0x000fe40000000f00 */
[C---:B------:R-:W-:Y:S02]  /*11db0*/  ISETP.GT.U32.AND P1, PT, R0.reuse, 0x3, PT ;  /* 0x000000030000780c */ /* 0x040fe40003f24070 */
[----:B------:R-:W-:Y:S02]  /*11dc0*/  SHF.R.U32.HI R2, RZ, 0x2, R0 ;  /* 0x00000002ff027819 */ /* 0x000fe40000011600 */
[----:B------:R-:W-:-:S02]  /*11dd0*/  LOP3.LUT R0, R0, 0x3, RZ, 0xc0, !PT ;  /* 0x0000000300007812 */ /* 0x000fc400078ec0ff */
[----:B------:R-:W0:Y:S01]  /*11de0*/  @P4 S2R R4, SR_CgaCtaId ;  /* 0x0000000000044919 */ /* 0x000e220000008800 */
[----:B------:R-:W-:Y:S02]  /*11df0*/  @P4 MOV R3, 0x400 ;  /* 0x0000040000034802 */ /* 0x000fe40000000f00 */
[----:B------:R-:W-:Y:S02]  /*11e00*/  LOP3.LUT R2, R2, 0x1, RZ, 0xc0, !PT ;  /* 0x0000000102027812 */ /* 0x000fe400078ec0ff */
[----:B------:R-:W-:Y:S02]  /*11e10*/  PRMT R9, RZ, 0x7610, R9 ;  /* 0x00007610ff097816 */ /* 0x000fe40000000009 */
[----:B------:R-:W-:Y:S02]  /*11e20*/  ISETP.NE.U32.AND P2, PT, R2, 0x1, PT ;  /* 0x000000010200780c */ /* 0x000fe40003f45070 */
[----:B0-----:R-:W-:Y:S01]  /*11e30*/  @P4 LEA R3, R4, R3, 0x18 ;  /* 0x0000000304034211 */ /* 0x001fe200078ec0ff */
[----:B------:R-:W-:-:S03]  /*11e40*/  IMAD.U32 R4, RZ, RZ, UR39 ;  /* 0x00000027ff047e24 */ /* 0x000fc6000f8e00ff */
[----:B------:R0:W-:Y:S01]  /*11e50*/  @P4 SYNCS.ARRIVE.TRANS64.A1T0 RZ, [R3+URZ+0x78], RZ ;  /* 0x000078ff03ff49a7 */ /* 0x0001e2000810003f */
[----:B------:R-:W-:Y:S02]  /*11e60*/  IADD3 R16, P4, R16, UR52, RZ ;  /* 0x0000003410107c10 */ /* 0x000fe4000ff9e0ff */
[----:B------:R-:W-:Y:S02]  /*11e70*/  ISETP.LT.U32.AND P1, PT, R4, 0x4, P1 ;  /* 0x000000040400780c */ /* 0x000fe40000f21070 */
[----:B------:R-:W-:Y:S02]  /*11e80*/  IADD3.X R17, R17, UR37, RZ, P4, !PT ;  /* 0x0000002511117c10 */ /* 0x000fe4000a7fe4ff */
[----:B------:R-:W-:Y:S02]  /*11e90*/  ISETP.GE.U32.AND P4, PT, R16, UR8, PT ;  /* 0x0000000810007c0c */ /* 0x000fe4000bf86070 */
[----:B0-----:R-:W-:Y:S02]  /*11ea0*/  SEL R3, RZ, 0x1, !P1 ;  /* 0x00000001ff037807 */ /* 0x001fe40004800000 */
[----:B------:R-:W-:-:S02]  /*11eb0*/  ISETP.GE.U32.AND.EX P1, PT, R17, UR9, PT, P4 ;  /* 0x0000000911007c0c */ /* 0x000fc4000bf26140 */
[----:B------:R-:W-:-:S04]  /*11ec0*/  ISETP.GT.U32.AND P2, PT, R4, 0x3, !P2 ;  /* 0x000000030400780c */ /* 0x000fc80005744070 */
[----:B------:R-:W-:-:S04]  /*11ed0*/  SEL R2, RZ, 0x1, !P2 ;  /* 0x00000001ff027807 */ /* 0x000fc80005000000 */
[--C-:B------:R-:W-:Y:S01]  /*11ee0*/  LOP3.LUT R8, R2, R8, R3.reuse, 0x96, !PT ;  /* 0x0000000802087212 */ /* 0x100fe200078e9603 */
[----:B------:R-:W-:Y:S01]  /*11ef0*/  IMAD.MOV.U32 R2, RZ, RZ, -0x1 ;  /* 0xffffffffff027424 */ /* 0x000fe200078e00ff */
[----:B------:R-:W-:Y:S01]  /*11f00*/  PRMT R3, RZ, 0x7610, R3 ;  /* 0x00007610ff037816 */ /* 0x000fe20000000003 */
[----:B------:R-:W-:Y:S06]  /*11f10*/  @P1 BRA `(.L_x_427) ;  /* 0x0000000400541947 */ /* 0x000fec0003800000 */
[----:B------:R-:W0:Y:S01]  /*11f20*/  S2UR UR7, SR_CTAID.X ;  /* 0x00000000000779c3 */ /* 0x000e220000002500 */
[----:B------:R-:W-:Y:S01]  /*11f30*/  ULDC.64 UR8, c[0x0][0x628] ;  /* 0x00018a0000087ab9 */ /* 0x000fe20000000a00 */
[----:B------:R-:W-:Y:S01]  /*11f40*/  ULDC UR10, c[0x0][0x150] ;  /* 0x00005400000a7ab9 */ /* 0x000fe20000000800 */
[----:B------:R-:W-:Y:S01]  /*11f50*/  ISETP.NE.U32.AND P1, PT, RZ, UR8, PT ;  /* 0x00000008ff007c0c */ /* 0x000fe2000bf25070 */
[----:B------:R-:W-:Y:S01]  /*11f60*/  ULDC UR11, c[0x0][0x630] ;  /* 0x00018c00000b7ab9 */ /* 0x000fe20000000800 */
[----:B------:R-:W-:Y:S01]  /*11f70*/  ULDC UR13, c[0x0][0x154] ;  /* 0x00005500000d7ab9 */ /* 0x000fe20000000800 */
[----:B------:R-:W-:Y:S01]  /*11f80*/  IMAD.MOV.U32 R2, RZ, RZ, R16 ;  /* 0x000000ffff027224 */ /* 0x000fe200078e0010 */
[----:B------:R-:W-:Y:S01]  /*11f90*/  ISETP.NE.AND.EX P1, PT, RZ, UR9, PT, P1 ;  /* 0x00000009ff007c0c */ /* 0x000fe2000bf25310 */
[----:B------:R-:W1:Y:S01]  /*11fa0*/  S2UR UR12, SR_CTAID.Y ;  /* 0x00000000000c79c3 */ /* 0x000e620000002600 */
[----:B0-----:R-:W-:-:S05]  /*11fb0*/  I2FP.F32.U32 R3, UR7 ;  /* 0x0000000700037c45 */ /* 0x001fca0008201000 */
[----:B------:R-:W-:Y:S01]  /*11fc0*/  FMUL R10, R3, UR10 ;  /* 0x0000000a030a7c20 */ /* 0x000fe20008400000 */
[----:B------:R-:W-:-:S05]  /*11fd0*/  IMAD.MOV.U32 R3, RZ, RZ, R17 ;  /* 0x000000ffff037224 */ /* 0x000fca00078e0011 */
[----:B------:R-:W-:Y:S05]  /*11fe0*/  @!P1 BRA `(.L_x_428) ;  /* 0x0000000000289947 */ /* 0x000fea0003800000 */
[----:B------:R-:W-:Y:S02]  /*11ff0*/  ULDC UR10, c[0x0][0x634] ;  /* 0x00018d00000a7ab9 */ /* 0x000fe40000000800 */
[----:B------:R-:W-:-:S05]  /*12000*/  IADD3 R7, P1, R16, UR10, RZ ;  /* 0x0000000a10077c10 */ /* 0x000fca000ff3e0ff */
[----:B------:R-:W-:-:S04]  /*12010*/  IMAD.X R11, RZ, RZ, R17, P1 ;  /* 0x000000ffff0b7224 */ /* 0x000fc800008e0611 */
[----:B------:R-:W-:-:S04]  /*12020*/  IMAD.WIDE.U32 R4, R11, UR8, RZ ;  /* 0x000000080b047c25 */ /* 0x000fc8000f8e00ff */
[----:B------:R-:W-:-:S04]  /*12030*/  IMAD.WIDE.U32 R4, P1, R7, UR9, R4 ;  /* 0x0000000907047c25 */ /* 0x000fc8000f820004 */
[----:B------:R-:W-:Y:S01]  /*12040*/  IMAD.WIDE.U32 R6, R7, UR8, RZ ;  /* 0x0000000807067c25 */ /* 0x000fe2000f8e00ff */
[----:B------:R-:W-:-:S03]  /*12050*/  IADD3.X R3, RZ, RZ, RZ, P1, !PT ;  /* 0x000000ffff037210 */ /* 0x000fc60000ffe4ff */
[----:B------:R-:W-:Y:S01]  /*12060*/  IMAD.MOV.U32 R2, RZ, RZ, R5 ;  /* 0x000000ffff027224 */ /* 0x000fe200078e0005 */
[----:B------:R-:W-:-:S05]  /*12070*/  IADD3 RZ, P1, R7, R4, RZ ;  /* 0x0000000407ff7210 */ /* 0x000fca0007f3e0ff */
[----:B------:R-:W-:-:S08]  /*12080*/  IMAD.WIDE.U32.X R2, R11, UR9, R2, P1 ;  /* 0x000000090b027c25 */ /* 0x000fd000088e0402 */
.L_x_428:
[--C-:B------:R-:W-:Y:S01]  /*12090*/  SHF.R.U64 R19, R2, UR11, R3.reuse ;  /* 0x0000000b02137c19 */ /* 0x100fe20008001203 */
[----:B------:R-:W0:Y:S01]  /*120a0*/  F2I.U32.TRUNC.NTZ R10, R10 ;  /* 0x0000000a000a7305 */ /* 0x000e22000020f000 */
[----:B------:R-:W-:Y:S01]  /*120b0*/  SHF.R.U32.HI R2, RZ, UR11, R3 ;  /* 0x0000000bff027c19 */ /* 0x000fe20008011603 */
[----:B------:R-:W-:Y:S01]  /*120c0*/  ULDC.64 UR8, c[0x0][0x620] ;  /* 0x0001880000087ab9 */ /* 0x000fe20000000a00 */
[----:B------:R-:W-:Y:S01]  /*120d0*/  IADD3 R5, P1, RZ, -R19, RZ ;  /* 0x80000013ff057210 */ /* 0x000fe20007f3e0ff */
[----:B------:R-:W-:Y:S01]  /*120e0*/  ULDC.64 UR14, c[0x0][0x640] ;  /* 0x00019000000e7ab9 */ /* 0x000fe20000000a00 */
[----:B-1----:R-:W-:Y:S01]  /*120f0*/  I2FP.F32.U32 R4, UR12 ;  /* 0x0000000c00047c45 */ /* 0x002fe20008201000 */
[----:B------:R-:W1:Y:S01]  /*12100*/  LDC R15, c[0x0][0x610] ;  /* 0x00018400ff0f7b82 */ /* 0x000e620000000800 */
[----:B------:R-:W-:Y:S01]  /*12110*/  ULDC UR11, c[0x0][0x658] ;  /* 0x00019600000b7ab9 */ /* 0x000fe20000000800 */
[----:B------:R-:W-:Y:S01]  /*12120*/  IMAD.X R2, RZ, RZ, ~R2, P1 ;  /* 0x000000ffff027224 */ /* 0x000fe200008e0e02 */
[----:B------:R-:W-:Y:S01]  /*12130*/  ISETP.NE.U32.AND P1, PT, RZ, UR14, PT ;  /* 0x0000000eff007c0c */ /* 0x000fe2000bf25070 */
[----:B------:R-:W-:Y:S01]  /*12140*/  FMUL R6, R4, UR13 ;  /* 0x0000000d04067c20 */ /* 0x000fe20008400000 */
[----:B------:R-:W-:Y:S01]  /*12150*/  ULDC UR13, c[0x0][0x648] ;  /* 0x00019200000d7ab9 */ /* 0x000fe20000000800 */
[----:B------:R-:W-:Y:S01]  /*12160*/  IMAD R4, R2, UR8, RZ ;  /* 0x0000000802047c24 */ /* 0x000fe2000f8e02ff */
[----:B------:R-:W-:Y:S01]  /*12170*/  ISETP.NE.AND.EX P1, PT, RZ, UR15, PT, P1 ;  /* 0x0000000fff007c0c */ /* 0x000fe2000bf25310 */
[C---:B------:R-:W-:Y:S01]  /*12180*/  IMAD.WIDE.U32 R2, R5.reuse, UR8, R16 ;  /* 0x0000000805027c25 */ /* 0x040fe2000f8e0010 */
[----:B0-----:R-:W-:Y:S01]  /*12190*/  R2UR UR8, R10 ;  /* 0x000000000a0872ca */ /* 0x001fe200000e0000 */
[----:B------:R-:W0:Y:S02]  /*121a0*/  F2I.U32.TRUNC.NTZ R6, R6 ;  /* 0x0000000600067305 */ /* 0x000e24000020f000 */
[----:B------:R-:W-:Y:S01]  /*121b0*/  IMAD R5, R5, UR9, R4 ;  /* 0x0000000905057c24 */ /* 0x000fe2000f8e0204 */
[----:B------:R-:W-:-:S03]  /*121c0*/  ULDC UR9, c[0x0][0x618] ;  /* 0x0001860000097ab9 */ /* 0x000fc60000000800 */
[----:B------:R-:W-:-:S05]  /*121d0*/  IMAD.IADD R3, R3, 0x1, R5 ;  /* 0x0000000103037824 */ /* 0x000fca00078e0205 */
[--C-:B------:R-:W-:Y:S02]  /*121e0*/  SHF.R.U64 R10, R2, UR9, R3.reuse ;  /* 0x00000009020a7c19 */ /* 0x100fe40008001203 */
[----:B------:R-:W-:Y:S01]  /*121f0*/  SHF.R.U32.HI R3, RZ, UR9, R3 ;  /* 0x00000009ff037c19 */ /* 0x000fe20008011603 */
[----:B------:R-:W-:Y:S01]  /*12200*/  ULDC UR9, c[0x0][0x608] ;  /* 0x0001820000097ab9 */ /* 0x000fe20000000800 */
[----:B0-----:R-:W-:Y:S02]  /*12210*/  R2UR UR10, R6 ;  /* 0x00000000060a72ca */ /* 0x001fe400000e0000 */
[--C-:B------:R-:W-:Y:S02]  /*12220*/  SHF.R.U64 R12, R10, UR9, R3.reuse ;  /* 0x000000090a0c7c19 */ /* 0x100fe40008001203 */
[----:B------:R-:W-:Y:S01]  /*12230*/  SHF.R.U32.HI R3, RZ, UR9, R3 ;  /* 0x00000009ff037c19 */ /* 0x000fe20008011603 */
[----:B------:R-:W-:-:S03]  /*12240*/  UIADD3 UR9, -UR8, URZ, URZ ;  /* 0x0000003f08097290 */ /* 0x000fc6000fffe13f */
[--C-:B------:R-:W-:Y:S01]  /*12250*/  SHF.R.U64 R13, R12, UR11, R3.reuse ;  /* 0x0000000b0c0d7c19 */ /* 0x100fe20008001203 */
[----:B------:R-:W-:Y:S01]  /*12260*/  ULDC UR8, c[0x0][0x144] ;  /* 0x0000510000087ab9 */ /* 0x000fe20000000800 */
[----:B------:R-:W-:Y:S02]  /*12270*/  SHF.R.U32.HI R3, RZ, UR11, R3 ;  /* 0x0000000bff037c19 */ /* 0x000fe40008011603 */
[----:B------:R-:W-:Y:S01]  /*12280*/  MOV R2, R13 ;  /* 0x0000000d00027202 */ /* 0x000fe20000000f00 */
[----:B------:R-:W-:Y:S06]  /*12290*/  @!P1 BRA `(.L_x_429) ;  /* 0x0000000000289947 */ /* 0x000fec0003800000 */
[----:B------:R-:W-:Y:S02]  /*122a0*/  ULDC UR11, c[0x0][0x64c] ;  /* 0x00019300000b7ab9 */ /* 0x000fe40000000800 */
[----:B------:R-:W-:-:S05]  /*122b0*/  IADD3 R7, P1, R13, UR11, RZ ;  /* 0x0000000b0d077c10 */ /* 0x000fca000ff3e0ff */
[----:B------:R-:W-:-:S04]  /*122c0*/  IMAD.X R11, RZ, RZ, R3, P1 ;  /* 0x000000ffff0b7224 */ /* 0x000fc800008e0603 */
[----:B------:R-:W-:-:S04]  /*122d0*/  IMAD.WIDE.U32 R4, R11, UR14, RZ ;  /* 0x0000000e0b047c25 */ /* 0x000fc8000f8e00ff */
[----:B------:R-:W-:-:S04]  /*122e0*/  IMAD.WIDE.U32 R4, P1, R7, UR15, R4 ;  /* 0x0000000f07047c25 */ /* 0x000fc8000f820004 */
[----:B------:R-:W-:-:S04]  /*122f0*/  IMAD.WIDE.U32 R6, R7, UR14, RZ ;  /* 0x0000000e07067c25 */ /* 0x000fc8000f8e00ff */
[----:B------:R-:W-:Y:S01]  /*12300*/  IMAD.X R3, RZ, RZ, RZ, P1 ;  /* 0x000000ffff037224 */ /* 0x000fe200008e06ff */
[----:B------:R-:W-:Y:S01]  /*12310*/  IADD3 RZ, P1, R7, R4, RZ ;  /* 0x0000000407ff7210 */ /* 0x000fe20007f3e0ff */
[----:B------:R-:W-:-:S04]  /*12320*/  IMAD.MOV.U32 R2, RZ, RZ, R5 ;  /* 0x000000ffff027224 */ /* 0x000fc800078e0005 */
[----:B------:R-:W-:-:S08]  /*12330*/  IMAD.WIDE.U32.X R2, R11, UR15, R2, P1 ;  /* 0x0000000f0b027c25 */ /* 0x000fd000088e0402 */
.L_x_429:
[----:B------:R-:W-:Y:S01]  /*12340*/  UISETP.NE.AND UP0, UPT, UR38, URZ, UPT ;  /* 0x0000003f2600728c */ /* 0x000fe2000bf05270 */
[----:B------:R-:W-:Y:S01]  /*12350*/  SHF.R.U64 R3, R2, UR13, R3 ;  /* 0x0000000d02037c19 */ /* 0x000fe20008001203 */
[----:B------:R-:W-:Y:S01]  /*12360*/  UIADD3 UR10, -UR10, URZ, URZ ;  /* 0x0000003f0a0a7290 */ /* 0x000fe2000fffe13f */
[----:B------:R-:W-:Y:S01]  /*12370*/  LOP3.LUT R2, R12, UR6, RZ, 0xc0, !PT ;  /* 0x000000060c027c12 */ /* 0x000fe2000f8ec0ff */
[----:B------:R-:W-:Y:S01]  /*12380*/  UIMAD UR7, UR8, UR9, UR7 ;  /* 0x00000009080772a4 */ /* 0x000fe2000f8e0207 */
[C---:B------:R-:W-:Y:S02]  /*12390*/  IADD3 R4, -R3.reuse, RZ, RZ ;  /* 0x000000ff03047210 */ /* 0x040fe40007ffe1ff */
[----:B------:R-:W-:Y:S01]  /*123a0*/  ULDC UR8, c[0x0][0x148] ;  /* 0x0000520000087ab9 */ /* 0x000fe20000000800 */
[----:B------:R-:W-:Y:S01]  /*123b0*/  IMAD R18, R3, UR5, R2 ;  /* 0x0000000503127c24 */ /* 0x000fe2000f8e0202 */
[----:B------:R-:W-:Y:S01]  /*123c0*/  LOP3.LUT R5, R10, UR4, RZ, 0xc0, !PT ;  /* 0x000000040a057c12 */ /* 0x000fe2000f8ec0ff */
[----:B------:R-:W-:Y:S01]  /*123d0*/  IMAD.MOV.U32 R3, RZ, RZ, 0x1 ;  /* 0x00000001ff037424 */ /* 0x000fe200078e00ff */
[----:B------:R-:W-:Y:S01]  /*123e0*/  @UP0 UIMAD UR7, UR8, UR10, UR12 ;  /* 0x0000000a080702a4 */ /* 0x000fe2000f8e020c */
[----:B------:R-:W-:-:S02]  /*123f0*/  PLOP3.LUT P1, PT, PT, PT, UP0, 0x80, 0x0 ;  /* 0x000000000000781c */ /* 0x000fc40003f2f008 */
[----:B------:R-:W-:Y:S02]  /*12400*/  ULDC UR8, c[0x0][0x638] ;  /* 0x00018e0000087ab9 */ /* 0x000fe40000000800 */
[----:B------:R-:W-:Y:S02]  /*12410*/  IMAD R2, R4, UR8, R13 ;  /* 0x0000000804027c24 */ /* 0x000fe4000f8e020d */
[----:B-1----:R-:W-:Y:S01]  /*12420*/  IMAD R18, R18, R15, UR7 ;  /* 0x0000000712127e24 */ /* 0x002fe2000f8e020f */
[----:B------:R-:W-:Y:S02]  /*12430*/  ULDC UR7, c[0x0][0x600] ;  /* 0x0001800000077ab9 */ /* 0x000fe40000000800 */
[----:B------:R-:W-:-:S05]  /*12440*/  IMAD R5, R2, UR7, R5 ;  /* 0x0000000702057c24 */ /* 0x000fca000f8e0205 */
[----:B------:R-:W-:Y:S02]  /*12450*/  SEL R2, R5, R18, !P1 ;  /* 0x0000001205027207 */ /* 0x000fe40004800000 */
[----:B------:R-:W-:-:S07]  /*12460*/  SEL R18, R18, R5, !P1 ;  /* 0x0000000512127207 */ /* 0x000fce0004800000 */
.L_x_427:
[----:B------:R-:W-:Y:S05]  /*12470*/  BSYNC B1 ;  /* 0x0000000000017941 */ /* 0x000fea0003800000 */
.L_x_426:
[----:B------:R-:W-:-:S13]  /*12480*/  LOP3.LUT P1, RZ, R3, 0xff, RZ, 0xc0, !PT ;  /* 0x000000ff03ff7812 */ /* 0x000fda000782c0ff */
[----:B------:R-:W-:Y:S05]  /*12490*/  @P1 BRA `(.L_x_430) ;  /* 0xfffffff400381947 */ /* 0x000fea000383ffff */
[----:B------:R-:W-:Y:S05]  /*124a0*/  BSYNC B0 ;  /* 0x0000000000007941 */ /* 0x000fea0003800000 */
.L_x_418:
[----:B------:R-:W-:-:S03]  /*124b0*/  UMOV UR7, 0xffffffff ;  /* 0xffffffff00077882 */ /* 0x000fc60000000000 */
[----:B------:R-:W-:Y:S05]  /*124c0*/  BRA.DIV UR7, `(.L_x_431) ;  /* 0x00000006074c7947 */ /* 0x000fea000b800000 */
[----:B------:R-:W-:-:S13]  /*124d0*/  ELECT P6, URZ, PT ;  /* 0x00000000003f782f */ /* 0x000fda00038c0000 */
.L_x_447:
[----:B------:R-:W-:Y:S04]  /*124e0*/  BSSY B0, `(.L_x_432) ;  /* 0x000002c000007945 */ /* 0x000fe80003800000 */
[----:B------:R-:W-:Y:S05]  /*124f0*/  @!P6 BRA `(.L_x_433) ;  /* 0x0000000000a8e947 */ /* 0x000fea0003800000 */
[----:B------:R-:W-:-:S04]  /*12500*/  ULOP3.LUT UR7, UR36, 0x2, URZ, 0xfc, !UPT ;  /* 0x0000000224077892 */ /* 0x000fc8000f8efc3f */
[----:B------:R-:W-:-:S06]  /*12510*/  UISETP.NE.AND UP0, UPT, UR7, 0x3, UPT ;  /* 0x000000030700788c */ /* 0x000fcc000bf05270 */
[----:B------:R-:W-:-:S13]  /*12520*/  PLOP3.LUT P0, PT, PT, PT, UP0, 0x80, 0x0 ;  /* 0x000000000000781c */ /* 0x000fda0003f0f008 */
[----:B------:R-:W-:Y:S05]  /*12530*/  @!P0 BRA `(.L_x_434) ;  /* 0x0000000000048947 */ /* 0x000fea0003800000 */
[----:B------:R-:W-:Y:S01]  /*12540*/  BPT.TRAP 0x1 ;  /* 0x000000040000795c */ /* 0x000fe20000300000 */
.L_x_434:
[----:B------:R-:W0:Y:S01]  /*12550*/  S2R R3, SR_CgaCtaId ;  /* 0x0000000000037919 */ /* 0x000e220000008800 */
[----:B------:R-:W-:-:S04]  /*12560*/  MOV R2, 0x400 ;  /* 0x0000040000027802 */ /* 0x000fc80000000f00 */
[----:B0-----:R-:W-:Y:S02]  /*12570*/  LEA R3, R3, R2, 0x18 ;  /* 0x0000000203037211 */ /* 0x001fe400078ec0ff */
[----:B------:R-:W-:-:S03]  /*12580*/  SHF.L.U32 R2, R8, 0x1f, RZ ;  /* 0x0000001f08027819 */ /* 0x000fc600000006ff */
[----:B------:R-:W-:-:S04]  /*12590*/  VIADD R3, R3, 0x20 ;  /* 0x0000002003037836 */ /* 0x000fc80000000000 */
[C---:B------:R-:W-:Y:S01]  /*125a0*/  IMAD R7, R0.reuse, 0x8, R3 ;  /* 0x0000000800077824 */ /* 0x040fe200078e0203 */
[----:B------:R-:W-:-:S03]  /*125b0*/  IADD3 R0, R0, 0x1, RZ ;  /* 0x0000000100007810 */ /* 0x000fc60007ffe0ff */
[----:B------:R-:W0:Y:S01]  /*125c0*/  SYNCS.PHASECHK.TRANS64.TRYWAIT P0, [R7+URZ], R2 ;  /* 0x00000002070075a7 */ /* 0x000e22000800017f */
[----:B------:R-:W-:-:S04]  /*125d0*/  ISETP.NE.AND P1, PT, R0, 0x4, PT ;  /* 0x000000040000780c */ /* 0x000fc80003f25270 */
[----:B------:R-:W-:Y:S02]  /*125e0*/  SEL R5, RZ, 0x1, P1 ;  /* 0x00000001ff057807 */ /* 0x000fe40000800000 */
[----:B------:R-:W-:Y:S02]  /*125f0*/  SEL R0, R0, RZ, P1 ;  /* 0x000000ff00007207 */ /* 0x000fe40000800000 */
[----:B------:R-:W-:-:S03]  /*12600*/  LOP3.LUT R5, R8, R5, RZ, 0x3c, !PT ;  /* 0x0000000508057212 */ /* 0x000fc600078e3cff */
[----:B------:R-:W-:Y:S01]  /*12610*/  IMAD R9, R0, 0x8, R3 ;  /* 0x0000000800097824 */ /* 0x000fe200078e0203 */
[----:B------:R-:W-:Y:S01]  /*12620*/  SHF.L.U32 R4, R5, 0x1f, RZ ;  /* 0x0000001f05047819 */ /* 0x000fe200000006ff */
[----:B0-----:R-:W-:Y:S06]  /*12630*/  @!P0 BRA `(.L_x_435) ;  /* 0x0000000400108947 */ /* 0x001fec0003800000 */
.L_x_448:
[----:B------:R-:W1:Y:S01]  /*12640*/  SYNCS.PHASECHK.TRANS64.TRYWAIT P0, [R9+URZ], R4 ;  /* 0x00000004090075a7 */ /* 0x000e62000800017f */
[----:B------:R-:W-:-:S05]  /*12650*/  VIADD R0, R0, 0x1 ;  /* 0x0000000100007836 */ /* 0x000fca0000000000 */
[----:B------:R-:W-:-:S04]  /*12660*/  ISETP.NE.AND P1, PT, R0, 0x4, PT ;  /* 0x000000040000780c */ /* 0x000fc80003f25270 */
[----:B0-----:R-:W-:Y:S02]  /*12670*/  SEL R2, RZ, 0x1, P1 ;  /* 0x00000001ff027807 */ /* 0x001fe40000800000 */
[----:B------:R-:W-:Y:S02]  /*12680*/  SEL R0, R0, RZ, P1 ;  /* 0x000000ff00007207 */ /* 0x000fe40000800000 */
[----:B------:R-:W-:-:S03]  /*12690*/  LOP3.LUT R7, R5, R2, RZ, 0x3c, !PT ;  /* 0x0000000205077212 */ /* 0x000fc600078e3cff */
[----:B------:R-:W-:Y:S01]  /*126a0*/  IMAD R6, R0, 0x8, R3 ;  /* 0x0000000800067824 */ /* 0x000fe200078e0203 */
[----:B------:R-:W-:Y:S01]  /*126b0*/  SHF.L.U32 R5, R7, 0x1f, RZ ;  /* 0x0000001f07057819 */ /* 0x000fe200000006ff */
[----:B-1----:R-:W-:Y:S06]  /*126c0*/  @!P0 BRA `(.L_x_436) ;  /* 0x0000000400008947 */ /* 0x002fec0003800000 */
.L_x_449:
[----:B------:R-:W1:Y:S01]  /*126d0*/  SYNCS.PHASECHK.TRANS64.TRYWAIT P0, [R6+URZ], R5 ;  /* 0x00000005060075a7 */ /* 0x000e62000800017f */
[----:B------:R-:W-:-:S04]  /*126e0*/  IADD3 R0, R0, 0x1, RZ ;  /* 0x0000000100007810 */ /* 0x000fc80007ffe0ff */
[----:B------:R-:W-:-:S04]  /*126f0*/  ISETP.NE.AND P1, PT, R0, 0x4, PT ;  /* 0x000000040000780c */ /* 0x000fc80003f25270 */
[----:B------:R-:W-:Y:S02]  /*12700*/  SEL R2, RZ, 0x1, P1 ;  /* 0x00000001ff027807 */ /* 0x000fe40000800000 */
[----:B------:R-:W-:Y:S02]  /*12710*/  SEL R0, R0, RZ, P1 ;  /* 0x000000ff00007207 */ /* 0x000fe40000800000 */
[----:B------:R-:W-:Y:S01]  /*12720*/  LOP3.LUT R2, R7, R2, RZ, 0x3c, !PT ;  /* 0x0000000207027212 */ /* 0x000fe200078e3cff */
[----:B-1----:R-:W-:Y:S06]  /*12730*/  @!P0 BRA `(.L_x_437) ;  /* 0x0000000000f88947 */ /* 0x002fec0003800000 */
.L_x_450:
[----:B------:R-:W-:Y:S01]  /*12740*/  IMAD R3, R0, 0x8, R3 ;  /* 0x0000000800037824 */ /* 0x000fe200078e0203 */
[----:B------:R-:W-:-:S07]  /*12750*/  SHF.L.U32 R0, R2, 0x1f, RZ ;  /* 0x0000001f02007819 */ /* 0x000fce00000006ff */
.L_x_438:
[----:B--2---:R2:W3:Y:S02]  /*12760*/  SYNCS.PHASECHK.TRANS64.TRYWAIT P0, [R3+URZ], R0 ;  /* 0x00000000030075a7 */ /* 0x0044e4000800017f */
[----:B---3--:R-:W-:Y:S05]  /*12770*/  @!P0 NANOSLEEP.SYNCS 0x989680 ;  /* 0x009896800000895d */ /* 0x008fea0003900000 */
[----:B------:R-:W3:Y:S02]  /*12780*/  @!P0 SYNCS.PHASECHK.TRANS64 P0, [R3+URZ], R0 ;  /* 0x00000000030085a7 */ /* 0x000ee4000800007f */
[----:B---3--:R-:W-:Y:S05]  /*12790*/  @!P0 BRA `(.L_x_438) ;  /* 0xfffffffc00f08947 */ /* 0x008fea000383ffff */
.L_x_433:
[----:B------:R-:W-:Y:S05]  /*127a0*/  BSYNC B0 ;  /* 0x0000000000007941 */ /* 0x000fea0003800000 */
.L_x_432:
[----:B------:R-:W-:Y:S05]  /*127b0*/  EXIT ;  /* 0x000000000000794d */ /* 0x000fea0003800000 */
.L_x_14:
[----:B0-----:R-:W-:-:S04]  /*127c0*/  IMAD.U32 R0, RZ, RZ, UR46 ;  /* 0x0000002eff007e24 */ /* 0x001fc8000f8e00ff */
[----:B------:R0:W1:Y:S03]  /*127d0*/  SYNCS.PHASECHK.TRANS64.TRYWAIT P0, [R0+URZ], R3 ;  /* 0x00000003000075a7 */ /* 0x000066000800017f */
[----:B-1----:R-:W-:Y:S05]  /*127e0*/  @!P0 NANOSLEEP.SYNCS 0x989680 ;  /* 0x009896800000895d */ /* 0x002fea0003900000 */
[----:B------:R-:W1:Y:S02]  /*127f0*/  @!P0 SYNCS.PHASECHK.TRANS64 P0, [R0+URZ], R3 ;  /* 0x00000003000085a7 */ /* 0x000e64000800007f */
[----:B-1----:R-:W-:Y:S05]  /*12800*/  @!P0 BRA `(.L_x_14) ;  /* 0xfffffffc00ec8947 */ /* 0x002fea000383ffff */
[----:B------:R-:W-:Y:S05]  /*12810*/  BRA `(.L_x_439) ;  /* 0xfffffeec005c7947 */ /* 0x000fea000383ffff */
.L_x_19:
[----:B-1----:R1:W2:Y:S02]  /*12820*/  SYNCS.PHASECHK.TRANS64.TRYWAIT P1, [R3+URZ], R0 ;  /* 0x00000000030075a7 */ /* 0x0022a4000802017f */
[----:B--2---:R-:W-:Y:S05]  /*12830*/  @!P1 NANOSLEEP.SYNCS 0x989680 ;  /* 0x009896800000995d */ /* 0x004fea0003900000 */
[----:B------:R-:W2:Y:S02]  /*12840*/  @!P1 SYNCS.PHASECHK.TRANS64 P1, [R3+URZ], R0 ;  /* 0x00000000030095a7 */ /* 0x000ea4000802007f */
[----:B--2---:R-:W-:Y:S05]  /*12850*/  @!P1 BRA `(.L_x_19) ;  /* 0xfffffffc00f09947 */ /* 0x004fea000383ffff */
[----:B------:R-:W-:Y:S05]  /*12860*/  BRA `(.L_x_18) ;  /* 0xfffffeec00d07947 */ /* 0x000fea000383ffff */
.L_x_24:
[----:B-1----:R-:W-:-:S04]  /*12870*/  IMAD.U32 R3, RZ, RZ, UR4 ;  /* 0x00000004ff037e24 */ /* 0x002fc8000f8e00ff */
[----:B------:R1:W2:Y:S03]  /*12880*/  SYNCS.PHASECHK.TRANS64.TRYWAIT P1, [R3+URZ], R0 ;  /* 0x00000000030075a7 */ /* 0x0002a6000802017f */
[----:B--2---:R-:W-:Y:S05]  /*12890*/  @!P1 NANOSLEEP.SYNCS 0x989680 ;  /* 0x009896800000995d */ /* 0x004fea0003900000 */
[----:B------:R-:W2:Y:S02]  /*128a0*/  @!P1 SYNCS.PHASECHK.TRANS64 P1, [R3+URZ], R0 ;  /* 0x00000000030095a7 */ /* 0x000ea4000802007f */
[----:B--2---:R-:W-:Y:S05]  /*128b0*/  @!P1 BRA `(.L_x_24) ;  /* 0xfffffffc00ec9947 */ /* 0x004fea000383ffff */
[----:B------:R-:W-:Y:S05]  /*128c0*/  BRA `(.L_x_23) ;  /* 0xfffffef000f07947 */ /* 0x000fea000383ffff */
.L_x_30:
[----:B0-----:R-:W-:-:S04]  /*128d0*/  MOV R0, UR46 ;  /* 0x0000002e00007c02 */ /* 0x001fc80008000f00 */
[----:B------:R0:W1:Y:S03]  /*128e0*/  SYNCS.PHASECHK.TRANS64.TRYWAIT P0, [R0+URZ+0x10], R7 ;  /* 0x00001007000075a7 */ /* 0x000066000800017f */
[----:B-1----:R-:W-:Y:S05]  /*128f0*/  @!P0 NANOSLEEP.SYNCS 0x989680 ;  /* 0x009896800000895d */ /* 0x002fea0003900000 */
[----:B------:R-:W1:Y:S02]  /*12900*/  @!P0 SYNCS.PHASECHK.TRANS64 P0, [R0+URZ+0x10], R7 ;  /* 0x00001007000085a7 */ /* 0x000e64000800007f */
[----:B-1----:R-:W-:Y:S05]  /*12910*/  @!P0 BRA `(.L_x_30) ;  /* 0xfffffffc00ec8947 */ /* 0x002fea000383ffff */
[----:B------:R-:W-:Y:S05]  /*12920*/  BRA `(.L_x_440) ;  /* 0xfffffef800887947 */ /* 0x000fea000383ffff */
.L_x_419:
[----:B------:R-:W-:Y:S01]  /*12930*/  BSSY B1, `(.L_x_441) ;  /* 0x0000006000017945 */ /* 0x000fe20003800000 */
[----:B------:R-:W-:-:S07]  /*12940*/  IMAD.MOV.U32 R15, RZ, RZ, -0x1 ;  /* 0xffffffffff0f7424 */ /* 0x000fce00078e00ff */
[----:B------:R-:W-:Y:S05]  /*12950*/  WARPSYNC.COLLECTIVE R15, `(.L_x_442) ;  /* 0x000000000f0c7348 */ /* 0x000fea0003c00000 */
[----:B------:R-:W-:Y:S02]  /*12960*/  ELECT P6, UR62, PT ;  /* 0x00000000003e782f */ /* 0x000fe400038c0000 */
[----:B------:R-:W-:Y:S01]  /*12970*/  MOV R14, UR62 ;  /* 0x0000003e000e7c02 */ /* 0x000fe20008000f00 */
[----:B------:R-:W-:Y:S10]  /*12980*/  ENDCOLLECTIVE ;  /* 0x000000000000791b */ /* 0x000ff40003800000 */
.L_x_442:
[----:B------:R-:W-:Y:S05]  /*12990*/  BSYNC B1 ;  /* 0x0000000000017941 */ /* 0x000fea0003800000 */
.L_x_441:
[----:B------:R-:W-:Y:S05]  /*129a0*/  BRA `(.L_x_443) ;  /* 0xfffffff000007947 */ /* 0x000fea000383ffff */
.L_x_422:
[----:B-1----:R1:W2:Y:S02]  /*129b0*/  SYNCS.PHASECHK.TRANS64.TRYWAIT P1, [R7+URZ+0x20], R4 ;  /* 0x00002004070075a7 */ /* 0x0022a4000802017f */
[----:B--2---:R-:W-:Y:S05]  /*129c0*/  @!P1 NANOSLEEP.SYNCS 0x989680 ;  /* 0x009896800000995d */ /* 0x004fea0003900000 */
[----:B------:R-:W2:Y:S02]  /*129d0*/  @!P1 SYNCS.PHASECHK.TRANS64 P1, [R7+URZ+0x20], R4 ;  /* 0x00002004070095a7 */ /* 0x000ea4000802007f */
[----:B--2---:R-:W-:Y:S05]  /*129e0*/  @!P1 BRA `(.L_x_422) ;  /* 0xfffffffc00f09947 */ /* 0x004fea000383ffff */
[----:B------:R-:W-:Y:S05]  /*129f0*/  BRA `(.L_x_444) ;  /* 0xfffffff000347947 */ /* 0x000fea000383ffff */
.L_x_431:
[----:B------:R-:W-:Y:S01]  /*12a00*/  BSSY B0, `(.L_x_445) ;  /* 0x0000006000007945 */ /* 0x000fe20003800000 */
[----:B------:R-:W-:-:S07]  /*12a10*/  IMAD.MOV.U32 R15, RZ, RZ, -0x1 ;  /* 0xffffffffff0f7424 */ /* 0x000fce00078e00ff */
[----:B------:R-:W-:Y:S05]  /*12a20*/  WARPSYNC.COLLECTIVE R15, `(.L_x_446) ;  /* 0x000000000f0c7348 */ /* 0x000fea0003c00000 */
[----:B------:R-:W-:Y:S02]  /*12a30*/  ELECT P6, UR62, PT ;  /* 0x00000000003e782f */ /* 0x000fe400038c0000 */
[----:B------:R-:W-:Y:S01]  /*12a40*/  MOV R14, UR62 ;  /* 0x0000003e000e7c02 */ /* 0x000fe20008000f00 */
[----:B------:R-:W-:Y:S10]  /*12a50*/  ENDCOLLECTIVE ;  /* 0x000000000000791b */ /* 0x000ff40003800000 */
.L_x_446:
[----:B------:R-:W-:Y:S05]  /*12a60*/  BSYNC B0 ;  /* 0x0000000000007941 */ /* 0x000fea0003800000 */
.L_x_445:
[----:B------:R-:W-:Y:S05]  /*12a70*/  BRA `(.L_x_447) ;  /* 0xfffffff800987947 */ /* 0x000fea000383ffff */
.L_x_435:
[----:B0-----:R0:W1:Y:S02]  /*12a80*/  SYNCS.PHASECHK.TRANS64.TRYWAIT P0, [R7+URZ], R2 ;  /* 0x00000002070075a7 */ /* 0x001064000800017f */
[----:B-1----:R-:W-:Y:S05]  /*12a90*/  @!P0 NANOSLEEP.SYNCS 0x989680 ;  /* 0x009896800000895d */ /* 0x002fea0003900000 */
[----:B------:R-:W1:Y:S02]  /*12aa0*/  @!P0 SYNCS.PHASECHK.TRANS64 P0, [R7+URZ], R2 ;  /* 0x00000002070085a7 */ /* 0x000e64000800007f */
[----:B-1----:R-:W-:Y:S05]  /*12ab0*/  @!P0 BRA `(.L_x_435) ;  /* 0xfffffffc00f08947 */ /* 0x002fea000383ffff */
[----:B------:R-:W-:Y:S05]  /*12ac0*/  BRA `(.L_x_448) ;  /* 0xfffffff800dc7947 */ /* 0x000fea000383ffff */
.L_x_436:
[----:B0-----:R0:W1:Y:S02]  /*12ad0*/  SYNCS.PHASECHK.TRANS64.TRYWAIT P0, [R9+URZ], R4 ;  /* 0x00000004090075a7 */ /* 0x001064000800017f */
[----:B-1----:R-:W-:Y:S05]  /*12ae0*/  @!P0 NANOSLEEP.SYNCS 0x989680 ;  /* 0x009896800000895d */ /* 0x002fea0003900000 */
[----:B------:R-:W1:Y:S02]  /*12af0*/  @!P0 SYNCS.PHASECHK.TRANS64 P0, [R9+URZ], R4 ;  /* 0x00000004090085a7 */ /* 0x000e64000800007f */
[----:B-1----:R-:W-:Y:S05]  /*12b00*/  @!P0 BRA `(.L_x_436) ;  /* 0xfffffffc00f08947 */ /* 0x002fea000383ffff */
[----:B------:R-:W-:Y:S05]  /*12b10*/  BRA `(.L_x_449) ;  /* 0xfffffff800ec7947 */ /* 0x000fea000383ffff */
.L_x_437:
[----:B-1----:R1:W2:Y:S02]  /*12b20*/  SYNCS.PHASECHK.TRANS64.TRYWAIT P0, [R6+URZ], R5 ;  /* 0x00000005060075a7 */ /* 0x0022a4000800017f */
[----:B--2---:R-:W-:Y:S05]  /*12b30*/  @!P0 NANOSLEEP.SYNCS 0x989680 ;  /* 0x009896800000895d */ /* 0x004fea0003900000 */
[----:B------:R-:W2:Y:S02]  /*12b40*/  @!P0 SYNCS.PHASECHK.TRANS64 P0, [R6+URZ], R5 ;  /* 0x00000005060085a7 */ /* 0x000ea4000800007f */
[----:B--2---:R-:W-:Y:S05]  /*12b50*/  @!P0 BRA `(.L_x_437) ;  /* 0xfffffffc00f08947 */ /* 0x004fea000383ffff */
[----:B------:R-:W-:Y:S05]  /*12b60*/  BRA `(.L_x_450) ;  /* 0xfffffff800f47947 */ /* 0x000fea000383ffff */
.L_x_451:
[----:B------:R-:W-:-:S00]  /*12b70*/  BRA `(.L_x_451) ;  /* 0xfffffffc00fc7947 */ /* 0x000fc0000383ffff */
[----:B------:R-:W-:-:S00]  /*12b80*/  NOP ;  /* 0x0000000000007918 */ /* 0x000fc00000000000 */
[----:B------:R-:W-:-:S00]  /*12b90*/  NOP ;  /* 0x0000000000007918 */ /* 0x000fc00000000000 */
[----:B------:R-:W-:-:S00]  /*12ba0*/  NOP ;  /* 0x0000000000007918 */ /* 0x000fc00000000000 */
[----:B------:R-:W-:-:S00]  /*12bb0*/  NOP ;  /* 0x0000000000007918 */ /* 0x000fc00000000000 */
[----:B------:R-:W-:-:S00]  /*12bc0*/  NOP ;  /* 0x0000000000007918 */ /* 0x000fc00000000000 */
[----:B------:R-:W-:-:S00]  /*12bd0*/  NOP ;  /* 0x0000000000007918 */ /* 0x000fc00000000000 */
[----:B------:R-:W-:-:S00]  /*12be0*/  NOP ;  /* 0x0000000000007918 */ /* 0x000fc00000000000 */
[----:B------:R-:W-:-:S00]  /*12bf0*/  NOP ;  /* 0x0000000000007918 */ /* 0x000fc00000000000 */
.L_x_452:


//--------------------- .nv.global.init           --------------------------
	.section	.nv.global.init,"aw",@progbits
.nv.global.init:
	.type		$str$22,@object
	.size		$str$22,($str$23 - $str$22)
$str$22:
        /*0000*/ 	.byte	0x6b, 0x5f, 0x74, 0x69, 0x6c, 0x65, 0x5f, 0x63, 0x6f, 0x75, 0x6e, 0x74, 0x20, 0x3e, 0x3d, 0x20
        /*0010*/ 	.byte	0x31, 0x00
	.type		$str$23,@object
	.size		$str$23,(__unnamed_1 - $str$23)
$str$23:
        /*0012*/ 	.byte	0x2f, 0x74, 0x6d, 0x70, 0x2f, 0x63, 0x75, 0x74, 0x6c, 0x61, 0x73, 0x73, 0x5f, 0x73, 0x77, 0x65
        /*0022*/ 	.byte	0x65, 0x70, 0x5f, 0x73, 0x72, 0x63, 0x2f, 0x69, 0x6e, 0x63, 0x6c, 0x75, 0x64, 0x65, 0x2f, 0x63
        /*0032*/ 	.byte	0x75, 0x74, 0x6c, 0x61, 0x73, 0x73, 0x2f, 0x67, 0x65, 0x6d, 0x6d, 0x2f, 0x63, 0x6f, 0x6c, 0x6c
        /*0042*/ 	.byte	0x65, 0x63, 0x74, 0x69, 0x76, 0x65, 0x2f, 0x73, 0x6d, 0x39, 0x30, 0x5f, 0x6d, 0x6d, 0x61, 0x5f
        /*0052*/ 	.byte	0x74, 0x6d, 0x61, 0x5f, 0x67, 0x6d, 0x6d, 0x61, 0x5f, 0x73, 0x73, 0x5f, 0x77, 0x61, 0x72, 0x70
        /*0062*/ 	.byte	0x73, 0x70, 0x65, 0x63, 0x69, 0x61, 0x6c, 0x69, 0x7a, 0x65, 0x64, 0x2e, 0x68, 0x70, 0x70, 0x00
	.type		__unnamed_1,@object
	.size		__unnamed_1,(.L_0 - __unnamed_1)
__unnamed_1:
        /*0072*/ 	.byte	0x76, 0x6f, 0x69, 0x64, 0x20, 0x63, 0x75, 0x74, 0x6c, 0x61, 0x73, 0x73, 0x3a, 0x3a, 0x67, 0x65
        /* <DEDUP_REMOVED lines=179> */
        /*0bb2*/ 	.byte	0x64, 0x65, 0x6e, 0x74, 0x69, 0x74, 0x79, 0x5d, 0x00
.L_0:


//--------------------- .nv.shared._ZN7cutlass13device_kernelINS_4gemm6kernel13GemmUniversalIN4cute5tupleIJiiiiEEENS1_10collective13CollectiveMmaINS1_34MainloopSm90TmaGmmaWarpSpecializedILi4ENS5_IJNS4_1CILi1EEESB_SB_EEENS1_32KernelTmaWarpSpecializedPingpongEEENS5_IJNSA_ILi64EEENSA_ILi384EEESF_EEENS_6half_tENS5_IJlSB_lEEESI_SJ_NS4_8TiledMMAINS4_8MMA_AtomIJNS4_4SM904GMMA26MMA_64x192x16_F32F16F16_SSILNSN_5MajorE0ELSP_0ELNSN_7ScaleInE1ELSQ_1EEEEEENS4_6LayoutISC_NS5_IJNSA_ILi0EEESU_SU_EEEEENS5_IJNS4_10UnderscoreESX_SX_EEEEENS4_13SM90_TMA_LOADENS4_14ComposedLayoutINS4_7SwizzleILi3ELi4ELi3EEENS4_18smem_ptr_flag_bitsILi16EEENST_INS5_IJNSA_ILi8EEESF_EEENS5_IJSF_SB_EEEEEEEvNS4_8identityES10_S1A_vS1B_EENS_8epilogue10collective6detail29Sm90TmaWarpSpecializedAdapterINS1E_15DefaultEpilogueISI_SJ_SJ_NS1D_6thread17LinearCombinationISI_Li1EffLNS1I_9ScaleType4KindE0ELNS_15FloatRoundStyleE2ESI_EENS1_15EpilogueDefaultEEEEEvvEEEEvNT_6ParamsE --------------------------
	.section	.nv.shared._ZN7cutlass13device_kernelINS_4gemm6kernel13GemmUniversalIN4cute5tupleIJiiiiEEENS1_10collective13CollectiveMmaINS1_34MainloopSm90TmaGmmaWarpSpecializedILi4ENS5_IJNS4_1CILi1EEESB_SB_EEENS1_32KernelTmaWarpSpecializedPingpongEEENS5_IJNSA_ILi64EEENSA_ILi384EEESF_EEENS_6half_tENS5_IJlSB_lEEESI_SJ_NS4_8TiledMMAINS4_8MMA_AtomIJNS4_4SM904GMMA26MMA_64x192x16_F32F16F16_SSILNSN_5MajorE0ELSP_0ELNSN_7ScaleInE1ELSQ_1EEEEEENS4_6LayoutISC_NS5_IJNSA_ILi0EEESU_SU_EEEEENS5_IJNS4_10UnderscoreESX_SX_EEEEENS4_13SM90_TMA_LOADENS4_14ComposedLayoutINS4_7SwizzleILi3ELi4ELi3EEENS4_18smem_ptr_flag_bitsILi16EEENST_INS5_IJNSA_ILi8EEESF_EEENS5_IJSF_SB_EEEEEEEvNS4_8identityES10_S1A_vS1B_EENS_8epilogue10collective6detail29Sm90TmaWarpSpecializedAdapterINS1E_15DefaultEpilogueISI_SJ_SJ_NS1D_6thread17LinearCombinationISI_Li1EffLNS1I_9ScaleType4KindE0ELNS_15FloatRoundStyleE2ESI_EENS1_15EpilogueDefaultEEEEEvvEEEEvNT_6ParamsE,"aw",@nobits
	.sectionflags	@""
	.align	16
	.zero		1024


//--------------------- .nv.shared.reserved.0     --------------------------
	.section	.nv.shared.reserved.0,"aw",@nobits
	.weak		__nv_reservedSMEM_offset_0_alias
	.size		__nv_reservedSMEM_offset_0_alias, 0, 0
	.other		__nv_reservedSMEM_offset_0_alias,@"STO_CUDA_RESERVED_SHARED STV_DEFAULT"
__nv_reservedSMEM_offset_0_alias:
	.zero		0


//--------------------- .nv.global                --------------------------
	.section	.nv.global,"aw",@nobits
.nv.global:
	.type		_ZN39_INTERNAL_86b3daa8_4_k_cu_0e94ddbd_42534cute1_E,@object
	.size		_ZN39_INTERNAL_86b3daa8_4_k_cu_0e94ddbd_42534cute1_E,(_ZN39_INTERNAL_86b3daa8_4_k_cu_0e94ddbd_42534cuda3std3__45__cpo6cbeginE - _ZN39_INTERNAL_86b3daa8_4_k_cu_0e94ddbd_42534cute1_E)
_ZN39_INTERNAL_86b3daa8_4_k_cu_0e94ddbd_42534cute1_E:
	.zero		1
	.type		_ZN39_INTERNAL_86b3daa8_4_k_cu_0e94ddbd_42534cuda3std3__45__cpo6cbeginE,@object
	.size		_ZN39_INTERNAL_86b3daa8_4_k_cu_0e94ddbd_42534cuda3std3__45__cpo6cbeginE,(_ZN39_INTERNAL_86b3daa8_4_k_cu_0e94ddbd_42534cuda3std3__48in_placeE - _ZN39_INTERNAL_86b3daa8_4_k_cu_0e94ddbd_42534cuda3std3__45__cpo6cbeginE)
_ZN39_INTERNAL_86b3daa8_4_k_cu_0e94ddbd_42534cuda3std3__45__cpo6cbeginE:
	.zero		1
	.type		_ZN39_INTERNAL_86b3daa8_4_k_cu_0e94ddbd_42534cuda3std3__48in_placeE,@object
	.size		_ZN39_INTERNAL_86b3daa8_4_k_cu_0e94ddbd_42534cuda3std3__48in_placeE,(_ZN39_INTERNAL_86b3daa8_4_k_cu_0e94ddbd_42534cuda3std6ranges3__45__cpo9iter_moveE - _ZN39_INTERNAL_86b3daa8_4_k_cu_0e94ddbd_42534cuda3std3__48in_placeE)
_ZN39_INTERNAL_86b3daa8_4_k_cu_0e94ddbd_42534cuda3std3__48in_placeE:
	.zero		1
	.type		_ZN39_INTERNAL_86b3daa8_4_k_cu_0e94ddbd_42534cuda3std6ranges3__45__cpo9iter_moveE,@object
	.size		_ZN39_INTERNAL_86b3daa8_4_k_cu_0e94ddbd_42534cuda3std6ranges3__45__cpo9iter_moveE,(_ZN39_INTERNAL_86b3daa8_4_k_cu_0e94ddbd_42534cuda3std3__45__cpo5beginE - _ZN39_INTERNAL_86b3daa8_4_k_cu_0e94ddbd_42534cuda3std6ranges3__45__cpo9iter_moveE)
_ZN39_INTERNAL_86b3daa8_4_k_cu_0e94ddbd_42534cuda3std6ranges3__45__cpo9iter_moveE:
	.zero		1
	.type		_ZN39_INTERNAL_86b3daa8_4_k_cu_0e94ddbd_42534cuda3std3__45__cpo5beginE,@object
	.size		_ZN39_INTERNAL_86b3daa8_4_k_cu_0e94ddbd_42534cuda3std3__45__cpo5beginE,(_ZN39_INTERNAL_86b3daa8_4_k_cu_0e94ddbd_42534cuda3std3__441_GLOBAL__N__86b3daa8_4_k_cu_0e94ddbd_42536ignoreE - _ZN39_INTERNAL_86b3daa8_4_k_cu_0e94ddbd_42534cuda3std3__45__cpo5beginE)
_ZN39_INTERNAL_86b3daa8_4_k_cu_0e94ddbd_42534cuda3std3__45__cpo5beginE:
	.zero		1
	.type		_ZN39_INTERNAL_86b3daa8_4_k_cu_0e94ddbd_42534cuda3std3__441_GLOBAL__N__86b3daa8_4_k_cu_0e94ddbd_42536ignoreE,@object
	.size		_ZN39_INTERNAL_86b3daa8_4_k_cu_0e94ddbd_42534cuda3std3__441_GLOBAL__N__86b3daa8_4_k_cu_0e94ddbd_42536ignoreE,(_ZN39_INTERNAL_86b3daa8_4_k_cu_0e94ddbd_42534cute7productE - _ZN39_INTERNAL_86b3daa8_4_k_cu_0e94ddbd_42534cuda3std3__441_GLOBAL__N__86b3daa8_4_k_cu_0e94ddbd_42536ignoreE)
_ZN39_INTERNAL_86b3daa8_4_k_cu_0e94ddbd_42534cuda3std3__441_GLOBAL__N__86b3daa8_4_k_cu_0e94ddbd_42536ignoreE:
	.zero		1
	.type		_ZN39_INTERNAL_86b3daa8_4_k_cu_0e94ddbd_42534cute7productE,@object
	.size		_ZN39_INTERNAL_86b3daa8_4_k_cu_0e94ddbd_42534cute7productE,(_ZN39_INTERNAL_86b3daa8_4_k_cu_0e94ddbd_42534cuda3std3__45__cpo3endE - _ZN39_INTERNAL_86b3daa8_4_k_cu_0e94ddbd_42534cute7productE)
_ZN39_INTERNAL_86b3daa8_4_k_cu_0e94ddbd_42534cute7productE:
	.zero		1
	.type		_ZN39_INTERNAL_86b3daa8_4_k_cu_0e94ddbd_42534cuda3std3__45__cpo3endE,@object
	.size		_ZN39_INTERNAL_86b3daa8_4_k_cu_0e94ddbd_42534cuda3std3__45__cpo3endE,(_ZN39_INTERNAL_86b3daa8_4_k_cu_0e94ddbd_42534cuda3std3__419piecewise_constructE - _ZN39_INTERNAL_86b3daa8_4_k_cu_0e94ddbd_42534cuda3std3__45__cpo3endE)
_ZN39_INTERNAL_86b3daa8_4_k_cu_0e94ddbd_42534cuda3std3__45__cpo3endE:
	.zero		1
	.type		_ZN39_INTERNAL_86b3daa8_4_k_cu_0e94ddbd_42534cuda3std3__419piecewise_constructE,@object
	.size		_ZN39_INTERNAL_86b3daa8_4_k_cu_0e94ddbd_42534cuda3std3__419piecewise_constructE,(_ZN39_INTERNAL_86b3daa8_4_k_cu_0e94ddbd_42534cuda3std3__45__cpo4cendE - _ZN39_INTERNAL_86b3daa8_4_k_cu_0e94ddbd_42534cuda3std3__419piecewise_constructE)
_ZN39_INTERNAL_86b3daa8_4_k_cu_0e94ddbd_42534cuda3std3__419piecewise_constructE:
	.zero		1
	.type		_ZN39_INTERNAL_86b3daa8_4_k_cu_0e94ddbd_42534cuda3std3__45__cpo4cendE,@object
	.size		_ZN39_INTERNAL_86b3daa8_4_k_cu_0e94ddbd_42534cuda3std3__45__cpo4cendE,(_ZN39_INTERNAL_86b3daa8_4_k_cu_0e94ddbd_42534cuda3std6ranges3__45__cpo4swapE - _ZN39_INTERNAL_86b3daa8_4_k_cu_0e94ddbd_42534cuda3std3__45__cpo4cendE)
_ZN39_INTERNAL_86b3daa8_4_k_cu_0e94ddbd_42534cuda3std3__45__cpo4cendE:
	.zero		1
	.type		_ZN39_INTERNAL_86b3daa8_4_k_cu_0e94ddbd_42534cuda3std6ranges3__45__cpo4swapE,@object
	.size		_ZN39_INTERNAL_86b3daa8_4_k_cu_0e94ddbd_42534cuda3std6ranges3__45__cpo4swapE,(.L_8 - _ZN39_INTERNAL_86b3daa8_4_k_cu_0e94ddbd_42534cuda3std6ranges3__45__cpo4swapE)
_ZN39_INTERNAL_86b3daa8_4_k_cu_0e94ddbd_42534cuda3std6ranges3__45__cpo4swapE:
	.zero		1
.L_8:


//--------------------- .nv.constant0._ZN7cutlass13device_kernelINS_4gemm6kernel13GemmUniversalIN4cute5tupleIJiiiiEEENS1_10collective13CollectiveMmaINS1_34MainloopSm90TmaGmmaWarpSpecializedILi4ENS5_IJNS4_1CILi1EEESB_SB_EEENS1_32KernelTmaWarpSpecializedPingpongEEENS5_IJNSA_ILi64EEENSA_ILi384EEESF_EEENS_6half_tENS5_IJlSB_lEEESI_SJ_NS4_8TiledMMAINS4_8MMA_AtomIJNS4_4SM904GMMA26MMA_64x192x16_F32F16F16_SSILNSN_5MajorE0ELSP_0ELNSN_7ScaleInE1ELSQ_1EEEEEENS4_6LayoutISC_NS5_IJNSA_ILi0EEESU_SU_EEEEENS5_IJNS4_10UnderscoreESX_SX_EEEEENS4_13SM90_TMA_LOADENS4_14ComposedLayoutINS4_7SwizzleILi3ELi4ELi3EEENS4_18smem_ptr_flag_bitsILi16EEENST_INS5_IJNSA_ILi8EEESF_EEENS5_IJSF_SB_EEEEEEEvNS4_8identityES10_S1A_vS1B_EENS_8epilogue10collective6detail29Sm90TmaWarpSpecializedAdapterINS1E_15DefaultEpilogueISI_SJ_SJ_NS1D_6thread17LinearCombinationISI_Li1EffLNS1I_9ScaleType4KindE0ELNS_15FloatRoundStyleE2ESI_EENS1_15EpilogueDefaultEEEEEvvEEEEvNT_6ParamsE --------------------------
	.section	.nv.constant0._ZN7cutlass13device_kernelINS_4gemm6kernel13GemmUniversalIN4cute5tupleIJiiiiEEENS1_10collective13CollectiveMmaINS1_34MainloopSm90TmaGmmaWarpSpecializedILi4ENS5_IJNS4_1CILi1EEESB_SB_EEENS1_32KernelTmaWarpSpecializedPingpongEEENS5_IJNSA_ILi64EEENSA_ILi384EEESF_EEENS_6half_tENS5_IJlSB_lEEESI_SJ_NS4_8TiledMMAINS4_8MMA_AtomIJNS4_4SM904GMMA26MMA_64x192x16_F32F16F16_SSILNSN_5MajorE0ELSP_0ELNSN_7ScaleInE1ELSQ_1EEEEEENS4_6LayoutISC_NS5_IJNSA_ILi0EEESU_SU_EEEEENS5_IJNS4_10UnderscoreESX_SX_EEEEENS4_13SM90_TMA_LOADENS4_14ComposedLayoutINS4_7SwizzleILi3ELi4ELi3EEENS4_18smem_ptr_flag_bitsILi16EEENST_INS5_IJNSA_ILi8EEESF_EEENS5_IJSF_SB_EEEEEEEvNS4_8identityES10_S1A_vS1B_EENS_8epilogue10collective6detail29Sm90TmaWarpSpecializedAdapterINS1E_15DefaultEpilogueISI_SJ_SJ_NS1D_6thread17LinearCombinationISI_Li1EffLNS1I_9ScaleType4KindE0ELNS_15FloatRoundStyleE2ESI_EENS1_15EpilogueDefaultEEEEEvvEEEEvNT_6ParamsE,"a",@progbits
	.sectionflags	@""
	.align	4
.nv.constant0._ZN7cutlass13device_kernelINS_4gemm6kernel13GemmUniversalIN4cute5tupleIJiiiiEEENS1_10collective13CollectiveMmaINS1_34MainloopSm90TmaGmmaWarpSpecializedILi4ENS5_IJNS4_1CILi1EEESB_SB_EEENS1_32KernelTmaWarpSpecializedPingpongEEENS5_IJNSA_ILi64EEENSA_ILi384EEESF_EEENS_6half_tENS5_IJlSB_lEEESI_SJ_NS4_8TiledMMAINS4_8MMA_AtomIJNS4_4SM904GMMA26MMA_64x192x16_F32F16F16_SSILNSN_5MajorE0ELSP_0ELNSN_7ScaleInE1ELSQ_1EEEEEENS4_6LayoutISC_NS5_IJNSA_ILi0EEESU_SU_EEEEENS5_IJNS4_10UnderscoreESX_SX_EEEEENS4_13SM90_TMA_LOADENS4_14ComposedLayoutINS4_7SwizzleILi3ELi4ELi3EEENS4_18smem_ptr_flag_bitsILi16EEENST_INS5_IJNSA_ILi8EEESF_EEENS5_IJSF_SB_EEEEEEEvNS4_8identityES10_S1A_vS1B_EENS_8epilogue10collective6detail29Sm90TmaWarpSpecializedAdapterINS1E_15DefaultEpilogueISI_SJ_SJ_NS1D_6thread17LinearCombinationISI_Li1EffLNS1I_9ScaleType4KindE0ELNS_15FloatRoundStyleE2ESI_EENS1_15EpilogueDefaultEEEEEvvEEEEvNT_6ParamsE:
	.zero		1664


//--------------------- SYMBOLS --------------------------

	.type		.nv.reservedSmem.offset0,@object
	.size		.nv.reservedSmem.offset0,0x4
	.type		__assertfail,@function
